//
// Generated by NVIDIA NVVM Compiler
//
// Compiler Build ID: CL-36424714
// Cuda compilation tools, release 13.0, V13.0.88
// Based on NVVM 20.0.0
//

.version 9.0
.target sm_100
.address_size 64


.func  (.param .b32 func_retval0) _Z6powModjj(
	.param .b32 _Z6powModjj_param_0
)
{
	.reg .pred 	%p<4>;
	.reg .b32 	%r<23>;

	ld.param.u32 	%r4, [_Z6powModjj_param_0];
	setp.eq.s32 	%p1, %r4, 0;
	mov.b32 	%r22, 1;
	@%p1 bra 	$L__BB0_3;
	and.b32  	%r6, %r4, 1;
	setp.eq.b32 	%p2, %r6, 1;
	not.pred 	%p3, %p2;
	@%p3 bra 	$L__BB0_4;
	shr.u32 	%r7, %r4, 1;
	{ // callseq 0, 0
	.param .b32 param0;
	st.param.b32 	[param0], %r7;
	.param .b32 retval0;
	call.uni (retval0), 
	_Z6powModjj, 
	(
	param0
	);
	ld.param.b32 	%r8, [retval0];
	} // callseq 0
	mul.lo.s32 	%r10, %r8, %r8;
	shl.b32 	%r11, %r10, 1;
	mul.hi.u32 	%r12, %r11, 1606400367;
	shr.u32 	%r13, %r12, 26;
	mul.lo.s32 	%r14, %r13, 179426239;
	sub.s32 	%r22, %r11, %r14;
$L__BB0_3:
	st.param.b32 	[func_retval0], %r22;
	ret;
$L__BB0_4:
	shr.u32 	%r15, %r4, 1;
	{ // callseq 1, 0
	.param .b32 param0;
	st.param.b32 	[param0], %r15;
	.param .b32 retval0;
	call.uni (retval0), 
	_Z6powModjj, 
	(
	param0
	);
	ld.param.b32 	%r16, [retval0];
	} // callseq 1
	mul.lo.s32 	%r18, %r16, %r16;
	mul.hi.u32 	%r19, %r18, 1606400367;
	shr.u32 	%r20, %r19, 26;
	mul.lo.s32 	%r21, %r20, 179426239;
	sub.s32 	%r22, %r18, %r21;
	bra.uni 	$L__BB0_3;

}
	// .globl	_Z11process_gpu16s_sparse_samplerPj
.visible .entry _Z11process_gpu16s_sparse_samplerPj(
	.param .align 8 .b8 _Z11process_gpu16s_sparse_samplerPj_param_0[32],
	.param .u64 .ptr .align 1 _Z11process_gpu16s_sparse_samplerPj_param_1
)
{
	.local .align 16 .b8 	__local_depot1[16];
	.reg .b64 	%SP;
	.reg .b64 	%SPL;
	.reg .pred 	%p<22>;
	.reg .b32 	%r<449>;
	.reg .b64 	%rd<114>;

	mov.u64 	%SPL, __local_depot1;
	ld.param.u32 	%r1, [_Z11process_gpu16s_sparse_samplerPj_param_0+4];
	ld.param.u32 	%r2, [_Z11process_gpu16s_sparse_samplerPj_param_0+8];
	ld.param.u64 	%rd10, [_Z11process_gpu16s_sparse_samplerPj_param_0+24];
	ld.param.u64 	%rd11, [_Z11process_gpu16s_sparse_samplerPj_param_0+16];
	ld.param.u64 	%rd12, [_Z11process_gpu16s_sparse_samplerPj_param_1];
	cvta.to.global.u64 	%rd1, %rd12;
	add.u64 	%rd2, %SPL, 0;
	cvta.to.global.u64 	%rd3, %rd11;
	cvta.to.global.u64 	%rd4, %rd10;
	mov.u32 	%r3, %ctaid.x;
	setp.eq.s32 	%p1, %r2, 0;
	@%p1 bra 	$L__BB1_13;
	mul.lo.s32 	%r4, %r2, %r3;
	and.b32  	%r5, %r2, 15;
	setp.lt.u32 	%p2, %r2, 16;
	mov.b32 	%r424, 0;
	@%p2 bra 	$L__BB1_4;
	and.b32  	%r424, %r2, -16;
	mov.b32 	%r435, 0;
$L__BB1_3:
	.pragma "nounroll";
	add.s32 	%r71, %r435, %r4;
	mul.wide.u32 	%rd14, %r71, 4;
	add.s64 	%rd15, %rd3, %rd14;
	ld.global.u32 	%r72, [%rd15];
	mul.wide.u32 	%rd16, %r435, 4;
	add.s64 	%rd17, %rd2, %rd16;
	add.s32 	%r73, %r71, 1;
	mul.wide.u32 	%rd18, %r73, 4;
	add.s64 	%rd19, %rd3, %rd18;
	ld.global.u32 	%r74, [%rd19];
	add.s32 	%r75, %r71, 2;
	mul.wide.u32 	%rd20, %r75, 4;
	add.s64 	%rd21, %rd3, %rd20;
	ld.global.u32 	%r76, [%rd21];
	add.s32 	%r77, %r71, 3;
	mul.wide.u32 	%rd22, %r77, 4;
	add.s64 	%rd23, %rd3, %rd22;
	ld.global.u32 	%r78, [%rd23];
	st.local.v4.u32 	[%rd17], {%r72, %r74, %r76, %r78};
	add.s32 	%r79, %r71, 4;
	mul.wide.u32 	%rd24, %r79, 4;
	add.s64 	%rd25, %rd3, %rd24;
	ld.global.u32 	%r80, [%rd25];
	add.s32 	%r81, %r71, 5;
	mul.wide.u32 	%rd26, %r81, 4;
	add.s64 	%rd27, %rd3, %rd26;
	ld.global.u32 	%r82, [%rd27];
	add.s32 	%r83, %r71, 6;
	mul.wide.u32 	%rd28, %r83, 4;
	add.s64 	%rd29, %rd3, %rd28;
	ld.global.u32 	%r84, [%rd29];
	add.s32 	%r85, %r71, 7;
	mul.wide.u32 	%rd30, %r85, 4;
	add.s64 	%rd31, %rd3, %rd30;
	ld.global.u32 	%r86, [%rd31];
	st.local.v4.u32 	[%rd17+16], {%r80, %r82, %r84, %r86};
	add.s32 	%r87, %r71, 8;
	mul.wide.u32 	%rd32, %r87, 4;
	add.s64 	%rd33, %rd3, %rd32;
	ld.global.u32 	%r88, [%rd33];
	add.s32 	%r89, %r71, 9;
	mul.wide.u32 	%rd34, %r89, 4;
	add.s64 	%rd35, %rd3, %rd34;
	ld.global.u32 	%r90, [%rd35];
	add.s32 	%r91, %r71, 10;
	mul.wide.u32 	%rd36, %r91, 4;
	add.s64 	%rd37, %rd3, %rd36;
	ld.global.u32 	%r92, [%rd37];
	add.s32 	%r93, %r71, 11;
	mul.wide.u32 	%rd38, %r93, 4;
	add.s64 	%rd39, %rd3, %rd38;
	ld.global.u32 	%r94, [%rd39];
	st.local.v4.u32 	[%rd17+32], {%r88, %r90, %r92, %r94};
	add.s32 	%r95, %r71, 12;
	mul.wide.u32 	%rd40, %r95, 4;
	add.s64 	%rd41, %rd3, %rd40;
	ld.global.u32 	%r96, [%rd41];
	add.s32 	%r97, %r71, 13;
	mul.wide.u32 	%rd42, %r97, 4;
	add.s64 	%rd43, %rd3, %rd42;
	ld.global.u32 	%r98, [%rd43];
	add.s32 	%r99, %r71, 14;
	mul.wide.u32 	%rd44, %r99, 4;
	add.s64 	%rd45, %rd3, %rd44;
	ld.global.u32 	%r100, [%rd45];
	add.s32 	%r101, %r71, 15;
	mul.wide.u32 	%rd46, %r101, 4;
	add.s64 	%rd47, %rd3, %rd46;
	ld.global.u32 	%r102, [%rd47];
	st.local.v4.u32 	[%rd17+48], {%r96, %r98, %r100, %r102};
	add.s32 	%r435, %r435, 16;
	setp.eq.s32 	%p3, %r435, %r424;
	@%p3 bra 	$L__BB1_4;
	bra.uni 	$L__BB1_3;
$L__BB1_4:
	setp.eq.s32 	%p4, %r5, 0;
	@%p4 bra 	$L__BB1_13;
	and.b32  	%r8, %r2, 7;
	setp.lt.u32 	%p5, %r5, 8;
	@%p5 bra 	$L__BB1_7;
	add.s32 	%r103, %r424, %r4;
	mul.wide.u32 	%rd48, %r103, 4;
	add.s64 	%rd49, %rd3, %rd48;
	ld.global.u32 	%r104, [%rd49];
	mul.wide.u32 	%rd50, %r424, 4;
	add.s64 	%rd51, %rd2, %rd50;
	st.local.u32 	[%rd51], %r104;
	add.s32 	%r105, %r103, 1;
	mul.wide.u32 	%rd52, %r105, 4;
	add.s64 	%rd53, %rd3, %rd52;
	ld.global.u32 	%r106, [%rd53];
	st.local.u32 	[%rd51+4], %r106;
	add.s32 	%r107, %r103, 2;
	mul.wide.u32 	%rd54, %r107, 4;
	add.s64 	%rd55, %rd3, %rd54;
	ld.global.u32 	%r108, [%rd55];
	st.local.u32 	[%rd51+8], %r108;
	add.s32 	%r109, %r103, 3;
	mul.wide.u32 	%rd56, %r109, 4;
	add.s64 	%rd57, %rd3, %rd56;
	ld.global.u32 	%r110, [%rd57];
	st.local.u32 	[%rd51+12], %r110;
	add.s32 	%r111, %r103, 4;
	mul.wide.u32 	%rd58, %r111, 4;
	add.s64 	%rd59, %rd3, %rd58;
	ld.global.u32 	%r112, [%rd59];
	st.local.u32 	[%rd51+16], %r112;
	add.s32 	%r113, %r103, 5;
	mul.wide.u32 	%rd60, %r113, 4;
	add.s64 	%rd61, %rd3, %rd60;
	ld.global.u32 	%r114, [%rd61];
	st.local.u32 	[%rd51+20], %r114;
	add.s32 	%r115, %r103, 6;
	mul.wide.u32 	%rd62, %r115, 4;
	add.s64 	%rd63, %rd3, %rd62;
	ld.global.u32 	%r116, [%rd63];
	st.local.u32 	[%rd51+24], %r116;
	add.s32 	%r117, %r103, 7;
	mul.wide.u32 	%rd64, %r117, 4;
	add.s64 	%rd65, %rd3, %rd64;
	ld.global.u32 	%r118, [%rd65];
	st.local.u32 	[%rd51+28], %r118;
	add.s32 	%r424, %r424, 8;
$L__BB1_7:
	setp.eq.s32 	%p6, %r8, 0;
	@%p6 bra 	$L__BB1_13;
	and.b32  	%r11, %r2, 3;
	setp.lt.u32 	%p7, %r8, 4;
	@%p7 bra 	$L__BB1_10;
	add.s32 	%r119, %r424, %r4;
	mul.wide.u32 	%rd66, %r119, 4;
	add.s64 	%rd67, %rd3, %rd66;
	ld.global.u32 	%r120, [%rd67];
	mul.wide.u32 	%rd68, %r424, 4;
	add.s64 	%rd69, %rd2, %rd68;
	st.local.u32 	[%rd69], %r120;
	add.s32 	%r121, %r119, 1;
	mul.wide.u32 	%rd70, %r121, 4;
	add.s64 	%rd71, %rd3, %rd70;
	ld.global.u32 	%r122, [%rd71];
	st.local.u32 	[%rd69+4], %r122;
	add.s32 	%r123, %r119, 2;
	mul.wide.u32 	%rd72, %r123, 4;
	add.s64 	%rd73, %rd3, %rd72;
	ld.global.u32 	%r124, [%rd73];
	st.local.u32 	[%rd69+8], %r124;
	add.s32 	%r125, %r119, 3;
	mul.wide.u32 	%rd74, %r125, 4;
	add.s64 	%rd75, %rd3, %rd74;
	ld.global.u32 	%r126, [%rd75];
	st.local.u32 	[%rd69+12], %r126;
	add.s32 	%r424, %r424, 4;
$L__BB1_10:
	setp.eq.s32 	%p8, %r11, 0;
	@%p8 bra 	$L__BB1_13;
	mov.b32 	%r428, 0;
$L__BB1_12:
	.pragma "nounroll";
	add.s32 	%r128, %r424, %r4;
	mul.wide.u32 	%rd76, %r128, 4;
	add.s64 	%rd77, %rd3, %rd76;
	ld.global.u32 	%r129, [%rd77];
	mul.wide.u32 	%rd78, %r424, 4;
	add.s64 	%rd79, %rd2, %rd78;
	st.local.u32 	[%rd79], %r129;
	add.s32 	%r424, %r424, 1;
	add.s32 	%r428, %r428, 1;
	setp.ne.s32 	%p9, %r428, %r11;
	@%p9 bra 	$L__BB1_12;
$L__BB1_13:
	setp.ne.s32 	%p10, %r2, 0;
	mul.lo.s32 	%r130, %r2, %r3;
	cvt.u64.u32 	%rd5, %r130;
	shl.b32 	%r18, %r1, 1;
	mul.lo.s32 	%r131, %r3, %r1;
	shl.b32 	%r19, %r131, 1;
	@%p10 bra 	$L__BB1_16;
	add.s32 	%r432, %r3, 1;
	add.s32 	%r431, %r3, 2;
	add.s32 	%r430, %r3, 3;
	mov.b32 	%r434, 0;
	mov.b32 	%r433, 3;
	mov.u32 	%r429, %r3;
$L__BB1_15:
	mul.hi.u32 	%r339, %r432, 954437177;
	shr.u32 	%r340, %r339, 13;
	mul.lo.s32 	%r341, %r340, 36864;
	sub.s32 	%r342, %r432, %r341;
	mul.hi.u32 	%r343, %r431, 954437177;
	shr.u32 	%r344, %r343, 13;
	mul.lo.s32 	%r345, %r344, 36864;
	sub.s32 	%r346, %r431, %r345;
	mul.hi.u32 	%r347, %r430, 954437177;
	shr.u32 	%r348, %r347, 13;
	mul.hi.u32 	%r349, %r429, 954437177;
	shr.u32 	%r350, %r349, 13;
	mul.lo.s32 	%r351, %r350, 36864;
	sub.s32 	%r352, %r434, %r351;
	add.s32 	%r353, %r3, %r352;
	shr.u32 	%r354, %r353, 1;
	mul.wide.u32 	%rd97, %r354, 4;
	add.s64 	%rd98, %rd1, %rd97;
	ld.global.u32 	%r355, [%rd98];
	ld.global.u32 	%r356, [%rd98+4];
	rem.u32 	%r357, %r355, %r18;
	add.s32 	%r358, %r357, %r19;
	mul.wide.u32 	%rd99, %r358, 12;
	add.s64 	%rd100, %rd4, %rd99;
	ld.global.u32 	%r359, [%rd100+4];
	add.s32 	%r360, %r359, %r356;
	st.global.u32 	[%rd100+4], %r360;
	ld.global.u32 	%r361, [%rd100];
	mad.lo.s32 	%r362, %r356, %r355, %r361;
	st.global.u32 	[%rd100], %r362;
	{ // callseq 3, 0
	.param .b32 param0;
	st.param.b32 	[param0], %r355;
	.param .b32 retval0;
	call.uni (retval0), 
	_Z6powModjj, 
	(
	param0
	);
	ld.param.b32 	%r363, [retval0];
	} // callseq 3
	ld.global.u32 	%r365, [%rd100+8];
	mad.lo.s32 	%r366, %r363, %r356, %r365;
	mul.hi.u32 	%r367, %r366, 1606400367;
	shr.u32 	%r368, %r367, 26;
	mul.lo.s32 	%r369, %r368, 179426239;
	sub.s32 	%r370, %r366, %r369;
	st.global.u32 	[%rd100+8], %r370;
	shr.u32 	%r371, %r342, 1;
	mul.wide.u32 	%rd101, %r371, 4;
	add.s64 	%rd102, %rd1, %rd101;
	ld.global.u32 	%r372, [%rd102];
	ld.global.u32 	%r373, [%rd102+4];
	rem.u32 	%r374, %r372, %r18;
	add.s32 	%r375, %r374, %r19;
	mul.wide.u32 	%rd103, %r375, 12;
	add.s64 	%rd104, %rd4, %rd103;
	ld.global.u32 	%r376, [%rd104+4];
	add.s32 	%r377, %r376, %r373;
	st.global.u32 	[%rd104+4], %r377;
	ld.global.u32 	%r378, [%rd104];
	mad.lo.s32 	%r379, %r373, %r372, %r378;
	st.global.u32 	[%rd104], %r379;
	{ // callseq 4, 0
	.param .b32 param0;
	st.param.b32 	[param0], %r372;
	.param .b32 retval0;
	call.uni (retval0), 
	_Z6powModjj, 
	(
	param0
	);
	ld.param.b32 	%r380, [retval0];
	} // callseq 4
	ld.global.u32 	%r382, [%rd104+8];
	mad.lo.s32 	%r383, %r380, %r373, %r382;
	mul.hi.u32 	%r384, %r383, 1606400367;
	shr.u32 	%r385, %r384, 26;
	mul.lo.s32 	%r386, %r385, 179426239;
	sub.s32 	%r387, %r383, %r386;
	st.global.u32 	[%rd104+8], %r387;
	shr.u32 	%r388, %r346, 1;
	mul.wide.u32 	%rd105, %r388, 4;
	add.s64 	%rd106, %rd1, %rd105;
	ld.global.u32 	%r389, [%rd106];
	ld.global.u32 	%r390, [%rd106+4];
	rem.u32 	%r391, %r389, %r18;
	add.s32 	%r392, %r391, %r19;
	mul.wide.u32 	%rd107, %r392, 12;
	add.s64 	%rd108, %rd4, %rd107;
	ld.global.u32 	%r393, [%rd108+4];
	add.s32 	%r394, %r393, %r390;
	st.global.u32 	[%rd108+4], %r394;
	ld.global.u32 	%r395, [%rd108];
	mad.lo.s32 	%r396, %r390, %r389, %r395;
	st.global.u32 	[%rd108], %r396;
	{ // callseq 5, 0
	.param .b32 param0;
	st.param.b32 	[param0], %r389;
	.param .b32 retval0;
	call.uni (retval0), 
	_Z6powModjj, 
	(
	param0
	);
	ld.param.b32 	%r397, [retval0];
	} // callseq 5
	ld.global.u32 	%r399, [%rd108+8];
	mad.lo.s32 	%r400, %r397, %r390, %r399;
	mul.hi.u32 	%r401, %r400, 1606400367;
	shr.u32 	%r402, %r401, 26;
	mul.lo.s32 	%r403, %r402, 179426239;
	sub.s32 	%r404, %r400, %r403;
	st.global.u32 	[%rd108+8], %r404;
	add.s32 	%r405, %r3, %r433;
	mad.lo.s32 	%r406, %r348, -36864, %r405;
	shr.u32 	%r407, %r406, 1;
	mul.wide.u32 	%rd109, %r407, 4;
	add.s64 	%rd110, %rd1, %rd109;
	ld.global.u32 	%r408, [%rd110];
	ld.global.u32 	%r409, [%rd110+4];
	rem.u32 	%r410, %r408, %r18;
	add.s32 	%r411, %r410, %r19;
	mul.wide.u32 	%rd111, %r411, 12;
	add.s64 	%rd112, %rd4, %rd111;
	ld.global.u32 	%r412, [%rd112+4];
	add.s32 	%r413, %r412, %r409;
	st.global.u32 	[%rd112+4], %r413;
	ld.global.u32 	%r414, [%rd112];
	mad.lo.s32 	%r415, %r409, %r408, %r414;
	st.global.u32 	[%rd112], %r415;
	{ // callseq 6, 0
	.param .b32 param0;
	st.param.b32 	[param0], %r408;
	.param .b32 retval0;
	call.uni (retval0), 
	_Z6powModjj, 
	(
	param0
	);
	ld.param.b32 	%r416, [retval0];
	} // callseq 6
	ld.global.u32 	%r418, [%rd112+8];
	mad.lo.s32 	%r419, %r416, %r409, %r418;
	mul.hi.u32 	%r420, %r419, 1606400367;
	shr.u32 	%r421, %r420, 26;
	mul.lo.s32 	%r422, %r421, 179426239;
	sub.s32 	%r423, %r419, %r422;
	st.global.u32 	[%rd112+8], %r423;
	add.s32 	%r434, %r434, 4;
	add.s32 	%r433, %r433, 4;
	add.s32 	%r432, %r432, 4;
	add.s32 	%r431, %r431, 4;
	add.s32 	%r430, %r430, 4;
	add.s32 	%r429, %r429, 4;
	setp.eq.s32 	%p21, %r433, 18435;
	@%p21 bra 	$L__BB1_31;
	bra.uni 	$L__BB1_15;
$L__BB1_16:
	and.b32  	%r35, %r2, 15;
	add.s32 	%r36, %r35, -1;
	and.b32  	%r37, %r2, 7;
	add.s32 	%r38, %r37, -1;
	and.b32  	%r39, %r2, -16;
	and.b32  	%r40, %r2, 3;
	neg.s32 	%r41, %r39;
	shl.b64 	%rd80, %rd5, 2;
	add.s64 	%rd81, %rd80, %rd2;
	add.s64 	%rd6, %rd81, 32;
	mov.b32 	%r436, 0;
$L__BB1_17:
	setp.lt.u32 	%p11, %r2, 16;
	add.s32 	%r135, %r436, %r3;
	mul.hi.u32 	%r136, %r135, 954437177;
	shr.u32 	%r137, %r136, 13;
	mul.lo.s32 	%r138, %r137, 36864;
	sub.s32 	%r139, %r135, %r138;
	shr.u32 	%r140, %r139, 1;
	mul.wide.u32 	%rd82, %r140, 4;
	add.s64 	%rd83, %rd1, %rd82;
	ld.global.u32 	%r45, [%rd83];
	ld.global.u32 	%r46, [%rd83+4];
	mov.b32 	%r443, 0;
	mov.u32 	%r448, %r45;
	@%p11 bra 	$L__BB1_20;
	mov.u64 	%rd113, %rd6;
	mov.u32 	%r437, %r41;
	mov.u32 	%r448, %r45;
$L__BB1_19:
	.pragma "nounroll";
	ld.local.u32 	%r141, [%rd113+-32];
	mad.lo.s32 	%r142, %r141, %r448, %r448;
	mul.hi.u32 	%r143, %r142, 1606400367;
	shr.u32 	%r144, %r143, 26;
	mul.lo.s32 	%r145, %r144, 179426239;
	sub.s32 	%r146, %r142, %r145;
	ld.local.u32 	%r147, [%rd113+-28];
	mad.lo.s32 	%r148, %r147, %r146, %r146;
	mul.hi.u32 	%r149, %r148, 1606400367;
	shr.u32 	%r150, %r149, 26;
	mul.lo.s32 	%r151, %r150, 179426239;
	sub.s32 	%r152, %r148, %r151;
	ld.local.u32 	%r153, [%rd113+-24];
	mad.lo.s32 	%r154, %r153, %r152, %r152;
	mul.hi.u32 	%r155, %r154, 1606400367;
	shr.u32 	%r156, %r155, 26;
	mul.lo.s32 	%r157, %r156, 179426239;
	sub.s32 	%r158, %r154, %r157;
	ld.local.u32 	%r159, [%rd113+-20];
	mad.lo.s32 	%r160, %r159, %r158, %r158;
	mul.hi.u32 	%r161, %r160, 1606400367;
	shr.u32 	%r162, %r161, 26;
	mul.lo.s32 	%r163, %r162, 179426239;
	sub.s32 	%r164, %r160, %r163;
	ld.local.u32 	%r165, [%rd113+-16];
	mad.lo.s32 	%r166, %r165, %r164, %r164;
	mul.hi.u32 	%r167, %r166, 1606400367;
	shr.u32 	%r168, %r167, 26;
	mul.lo.s32 	%r169, %r168, 179426239;
	sub.s32 	%r170, %r166, %r169;
	ld.local.u32 	%r171, [%rd113+-12];
	mad.lo.s32 	%r172, %r171, %r170, %r170;
	mul.hi.u32 	%r173, %r172, 1606400367;
	shr.u32 	%r174, %r173, 26;
	mul.lo.s32 	%r175, %r174, 179426239;
	sub.s32 	%r176, %r172, %r175;
	ld.local.u32 	%r177, [%rd113+-8];
	mad.lo.s32 	%r178, %r177, %r176, %r176;
	mul.hi.u32 	%r179, %r178, 1606400367;
	shr.u32 	%r180, %r179, 26;
	mul.lo.s32 	%r181, %r180, 179426239;
	sub.s32 	%r182, %r178, %r181;
	ld.local.u32 	%r183, [%rd113+-4];
	mad.lo.s32 	%r184, %r183, %r182, %r182;
	mul.hi.u32 	%r185, %r184, 1606400367;
	shr.u32 	%r186, %r185, 26;
	mul.lo.s32 	%r187, %r186, 179426239;
	sub.s32 	%r188, %r184, %r187;
	ld.local.u32 	%r189, [%rd113];
	mad.lo.s32 	%r190, %r189, %r188, %r188;
	mul.hi.u32 	%r191, %r190, 1606400367;
	shr.u32 	%r192, %r191, 26;
	mul.lo.s32 	%r193, %r192, 179426239;
	sub.s32 	%r194, %r190, %r193;
	ld.local.u32 	%r195, [%rd113+4];
	mad.lo.s32 	%r196, %r195, %r194, %r194;
	mul.hi.u32 	%r197, %r196, 1606400367;
	shr.u32 	%r198, %r197, 26;
	mul.lo.s32 	%r199, %r198, 179426239;
	sub.s32 	%r200, %r196, %r199;
	ld.local.u32 	%r201, [%rd113+8];
	mad.lo.s32 	%r202, %r201, %r200, %r200;
	mul.hi.u32 	%r203, %r202, 1606400367;
	shr.u32 	%r204, %r203, 26;
	mul.lo.s32 	%r205, %r204, 179426239;
	sub.s32 	%r206, %r202, %r205;
	ld.local.u32 	%r207, [%rd113+12];
	mad.lo.s32 	%r208, %r207, %r206, %r206;
	mul.hi.u32 	%r209, %r208, 1606400367;
	shr.u32 	%r210, %r209, 26;
	mul.lo.s32 	%r211, %r210, 179426239;
	sub.s32 	%r212, %r208, %r211;
	ld.local.u32 	%r213, [%rd113+16];
	mad.lo.s32 	%r214, %r213, %r212, %r212;
	mul.hi.u32 	%r215, %r214, 1606400367;
	shr.u32 	%r216, %r215, 26;
	mul.lo.s32 	%r217, %r216, 179426239;
	sub.s32 	%r218, %r214, %r217;
	ld.local.u32 	%r219, [%rd113+20];
	mad.lo.s32 	%r220, %r219, %r218, %r218;
	mul.hi.u32 	%r221, %r220, 1606400367;
	shr.u32 	%r222, %r221, 26;
	mul.lo.s32 	%r223, %r222, 179426239;
	sub.s32 	%r224, %r220, %r223;
	ld.local.u32 	%r225, [%rd113+24];
	mad.lo.s32 	%r226, %r225, %r224, %r224;
	mul.hi.u32 	%r227, %r226, 1606400367;
	shr.u32 	%r228, %r227, 26;
	mul.lo.s32 	%r229, %r228, 179426239;
	sub.s32 	%r230, %r226, %r229;
	ld.local.u32 	%r231, [%rd113+28];
	mad.lo.s32 	%r232, %r231, %r230, %r230;
	mul.hi.u32 	%r233, %r232, 1606400367;
	shr.u32 	%r234, %r233, 26;
	mul.lo.s32 	%r235, %r234, 179426239;
	sub.s32 	%r448, %r232, %r235;
	add.s32 	%r437, %r437, 16;
	add.s64 	%rd113, %rd113, 64;
	setp.ne.s32 	%p12, %r437, 0;
	mov.u32 	%r443, %r39;
	@%p12 bra 	$L__BB1_19;
$L__BB1_20:
	setp.eq.s32 	%p13, %r35, 0;
	@%p13 bra 	$L__BB1_30;
	setp.lt.u32 	%p14, %r36, 7;
	@%p14 bra 	$L__BB1_23;
	cvt.u64.u32 	%rd84, %r443;
	add.s64 	%rd85, %rd84, %rd5;
	shl.b64 	%rd86, %rd85, 2;
	add.s64 	%rd87, %rd2, %rd86;
	ld.local.u32 	%r237, [%rd87];
	mad.lo.s32 	%r238, %r237, %r448, %r448;
	mul.hi.u32 	%r239, %r238, 1606400367;
	shr.u32 	%r240, %r239, 26;
	mul.lo.s32 	%r241, %r240, 179426239;
	sub.s32 	%r242, %r238, %r241;
	ld.local.u32 	%r243, [%rd87+4];
	mad.lo.s32 	%r244, %r243, %r242, %r242;
	mul.hi.u32 	%r245, %r244, 1606400367;
	shr.u32 	%r246, %r245, 26;
	mul.lo.s32 	%r247, %r246, 179426239;
	sub.s32 	%r248, %r244, %r247;
	ld.local.u32 	%r249, [%rd87+8];
	mad.lo.s32 	%r250, %r249, %r248, %r248;
	mul.hi.u32 	%r251, %r250, 1606400367;
	shr.u32 	%r252, %r251, 26;
	mul.lo.s32 	%r253, %r252, 179426239;
	sub.s32 	%r254, %r250, %r253;
	ld.local.u32 	%r255, [%rd87+12];
	mad.lo.s32 	%r256, %r255, %r254, %r254;
	mul.hi.u32 	%r257, %r256, 1606400367;
	shr.u32 	%r258, %r257, 26;
	mul.lo.s32 	%r259, %r258, 179426239;
	sub.s32 	%r260, %r256, %r259;
	ld.local.u32 	%r261, [%rd87+16];
	mad.lo.s32 	%r262, %r261, %r260, %r260;
	mul.hi.u32 	%r263, %r262, 1606400367;
	shr.u32 	%r264, %r263, 26;
	mul.lo.s32 	%r265, %r264, 179426239;
	sub.s32 	%r266, %r262, %r265;
	ld.local.u32 	%r267, [%rd87+20];
	mad.lo.s32 	%r268, %r267, %r266, %r266;
	mul.hi.u32 	%r269, %r268, 1606400367;
	shr.u32 	%r270, %r269, 26;
	mul.lo.s32 	%r271, %r270, 179426239;
	sub.s32 	%r272, %r268, %r271;
	ld.local.u32 	%r273, [%rd87+24];
	mad.lo.s32 	%r274, %r273, %r272, %r272;
	mul.hi.u32 	%r275, %r274, 1606400367;
	shr.u32 	%r276, %r275, 26;
	mul.lo.s32 	%r277, %r276, 179426239;
	sub.s32 	%r278, %r274, %r277;
	ld.local.u32 	%r279, [%rd87+28];
	mad.lo.s32 	%r280, %r279, %r278, %r278;
	mul.hi.u32 	%r281, %r280, 1606400367;
	shr.u32 	%r282, %r281, 26;
	mul.lo.s32 	%r283, %r282, 179426239;
	sub.s32 	%r448, %r280, %r283;
	add.s32 	%r443, %r443, 8;
$L__BB1_23:
	setp.eq.s32 	%p15, %r37, 0;
	@%p15 bra 	$L__BB1_30;
	setp.lt.u32 	%p16, %r38, 3;
	@%p16 bra 	$L__BB1_26;
	cvt.u64.u32 	%rd88, %r443;
	add.s64 	%rd89, %rd88, %rd5;
	shl.b64 	%rd90, %rd89, 2;
	add.s64 	%rd91, %rd2, %rd90;
	ld.local.u32 	%r285, [%rd91];
	mad.lo.s32 	%r286, %r285, %r448, %r448;
	mul.hi.u32 	%r287, %r286, 1606400367;
	shr.u32 	%r288, %r287, 26;
	mul.lo.s32 	%r289, %r288, 179426239;
	sub.s32 	%r290, %r286, %r289;
	ld.local.u32 	%r291, [%rd91+4];
	mad.lo.s32 	%r292, %r291, %r290, %r290;
	mul.hi.u32 	%r293, %r292, 1606400367;
	shr.u32 	%r294, %r293, 26;
	mul.lo.s32 	%r295, %r294, 179426239;
	sub.s32 	%r296, %r292, %r295;
	ld.local.u32 	%r297, [%rd91+8];
	mad.lo.s32 	%r298, %r297, %r296, %r296;
	mul.hi.u32 	%r299, %r298, 1606400367;
	shr.u32 	%r300, %r299, 26;
	mul.lo.s32 	%r301, %r300, 179426239;
	sub.s32 	%r302, %r298, %r301;
	ld.local.u32 	%r303, [%rd91+12];
	mad.lo.s32 	%r304, %r303, %r302, %r302;
	mul.hi.u32 	%r305, %r304, 1606400367;
	shr.u32 	%r306, %r305, 26;
	mul.lo.s32 	%r307, %r306, 179426239;
	sub.s32 	%r448, %r304, %r307;
	add.s32 	%r443, %r443, 4;
$L__BB1_26:
	setp.eq.s32 	%p17, %r40, 0;
	@%p17 bra 	$L__BB1_30;
	setp.eq.s32 	%p18, %r40, 1;
	cvt.u64.u32 	%rd92, %r443;
	add.s64 	%rd93, %rd92, %rd5;
	shl.b64 	%rd94, %rd93, 2;
	add.s64 	%rd9, %rd2, %rd94;
	ld.local.u32 	%r308, [%rd9];
	mad.lo.s32 	%r309, %r308, %r448, %r448;
	mul.hi.u32 	%r310, %r309, 1606400367;
	shr.u32 	%r311, %r310, 26;
	mul.lo.s32 	%r312, %r311, 179426239;
	sub.s32 	%r448, %r309, %r312;
	@%p18 bra 	$L__BB1_30;
	setp.eq.s32 	%p19, %r40, 2;
	ld.local.u32 	%r313, [%rd9+4];
	mad.lo.s32 	%r314, %r313, %r448, %r448;
	mul.hi.u32 	%r315, %r314, 1606400367;
	shr.u32 	%r316, %r315, 26;
	mul.lo.s32 	%r317, %r316, 179426239;
	sub.s32 	%r448, %r314, %r317;
	@%p19 bra 	$L__BB1_30;
	ld.local.u32 	%r318, [%rd9+8];
	mad.lo.s32 	%r319, %r318, %r448, %r448;
	mul.hi.u32 	%r320, %r319, 1606400367;
	shr.u32 	%r321, %r320, 26;
	mul.lo.s32 	%r322, %r321, 179426239;
	sub.s32 	%r448, %r319, %r322;
$L__BB1_30:
	rem.u32 	%r323, %r448, %r18;
	add.s32 	%r324, %r323, %r19;
	mul.wide.u32 	%rd95, %r324, 12;
	add.s64 	%rd96, %rd4, %rd95;
	ld.global.u32 	%r325, [%rd96+4];
	add.s32 	%r326, %r325, %r46;
	st.global.u32 	[%rd96+4], %r326;
	ld.global.u32 	%r327, [%rd96];
	mad.lo.s32 	%r328, %r46, %r45, %r327;
	st.global.u32 	[%rd96], %r328;
	{ // callseq 2, 0
	.param .b32 param0;
	st.param.b32 	[param0], %r45;
	.param .b32 retval0;
	call.uni (retval0), 
	_Z6powModjj, 
	(
	param0
	);
	ld.param.b32 	%r329, [retval0];
	} // callseq 2
	ld.global.u32 	%r331, [%rd96+8];
	mad.lo.s32 	%r332, %r329, %r46, %r331;
	mul.hi.u32 	%r333, %r332, 1606400367;
	shr.u32 	%r334, %r333, 26;
	mul.lo.s32 	%r335, %r334, 179426239;
	sub.s32 	%r336, %r332, %r335;
	st.global.u32 	[%rd96+8], %r336;
	add.s32 	%r436, %r436, 1;
	setp.ne.s32 	%p20, %r436, 18432;
	@%p20 bra 	$L__BB1_17;
$L__BB1_31:
	ret;

}


// ===== COMPILED SASS (sm_100) =====

	.target	sm_100

	.elftype	@"ET_EXEC"


//--------------------- .note.nv.tkinfo           --------------------------
	.section	.note.nv.tkinfo,"",@"SHT_NOTE"
	.sectionflags	@"SHF_NOTE_NV_TKINFO"
	.tkinfo
        /*0018*/ 	.word	0x00000002
        /*0030*/ 	.string	""
        /*0030*/ 	.string	"ptxas"
        /*0030*/ 	.string	"Cuda compilation tools, release 13.0, V13.0.88"
        /*0030*/ 	.string	"Build cuda_13.0.r13.0/compiler.36424714_0"
        /*0030*/ 	.string	"-arch sm_100 -m 64 "



//--------------------- .note.nv.cuinfo           --------------------------
	.section	.note.nv.cuinfo,"",@"SHT_NOTE"
	.sectionflags	@"SHF_NOTE_NV_CUINFO"
        /*0018*/ 	.short	0x0002
        /*001a*/ 	.short	0x0064
        /*001c*/ 	.short	0x0082
	.zero		2


//--------------------- .nv.info                  --------------------------
	.section	.nv.info,"",@"SHT_CUDA_INFO"
	.align	4


	//----- nvinfo : EIATTR_REGCOUNT
	.align		4
        /*0000*/ 	.byte	0x04, 0x2f
        /*0002*/ 	.short	(.L_1 - .L_0)
	.align		4
.L_0:
        /*0004*/ 	.word	index@(_Z11process_gpu16s_sparse_samplerPj)
        /*0008*/ 	.word	0x00000026


	//----- nvinfo : EIATTR_FRAME_SIZE
	.align		4
.L_1:
        /*000c*/ 	.byte	0x04, 0x11
        /*000e*/ 	.short	(.L_3 - .L_2)
	.align		4
.L_2:
        /*0010*/ 	.word	index@($_Z11process_gpu16s_sparse_samplerPj$_Z6powModjj)
        /*0014*/ 	.word	0x00000010


	//----- nvinfo : EIATTR_FRAME_SIZE
	.align		4
.L_3:
        /*0018*/ 	.byte	0x04, 0x11
        /*001a*/ 	.short	(.L_5 - .L_4)
	.align		4
.L_4:
        /*001c*/ 	.word	index@(_Z11process_gpu16s_sparse_samplerPj)
        /*0020*/ 	.word	0x00000010


	//----- nvinfo : EIATTR_MIN_STACK_SIZE
	.align		4
.L_5:
        /*0024*/ 	.byte	0x04, 0x12
        /*0026*/ 	.short	(.L_7 - .L_6)
	.align		4
.L_6:
        /*0028*/ 	.word	index@(_Z11process_gpu16s_sparse_samplerPj)
        /*002c*/ 	.word	0x00000010
.L_7:


//--------------------- .nv.compat                --------------------------
	.section	.nv.compat,"",@"SHT_CUDA_COMPAT_INFO"
	.align	4
        /*0000*/ 	.byte	0x02, 0x09, 0x00, 0x00, 0x02, 0x02, 0x01, 0x00, 0x02, 0x05, 0x05, 0x00, 0x03, 0x07, 0x01, 0x01
        /*0010*/ 	.byte	0x02, 0x03, 0x00, 0x00, 0x02, 0x06, 0x01, 0x00, 0x04, 0x0b, 0x08, 0x00, 0x09, 0x00, 0x00, 0x00
        /*0020*/ 	.byte	0x00, 0x00, 0x00, 0x00


//--------------------- .nv.info._Z11process_gpu16s_sparse_samplerPj --------------------------
	.section	.nv.info._Z11process_gpu16s_sparse_samplerPj,"",@"SHT_CUDA_INFO"
	.sectionflags	@""
	.align	4


	//----- nvinfo : EIATTR_CUDA_API_VERSION
	.align		4
        /*0000*/ 	.byte	0x04, 0x37
        /*0002*/ 	.short	(.L_9 - .L_8)
.L_8:
        /*0004*/ 	.word	0x00000082


	//----- nvinfo : EIATTR_KPARAM_INFO
	.align		4
.L_9:
        /*0008*/ 	.byte	0x04, 0x17
        /*000a*/ 	.short	(.L_11 - .L_10)
.L_10:
        /*000c*/ 	.word	0x00000000
        /*0010*/ 	.short	0x0001
        /*0012*/ 	.short	0x0020
        /*0014*/ 	.byte	0x00, 0xf5, 0x21, 0x00


	//----- nvinfo : EIATTR_KPARAM_INFO
	.align		4
.L_11:
        /*0018*/ 	.byte	0x04, 0x17
        /*001a*/ 	.short	(.L_13 - .L_12)
.L_12:
        /*001c*/ 	.word	0x00000000
        /*0020*/ 	.short	0x0000
        /*0022*/ 	.short	0x0000
        /*0024*/ 	.byte	0x00, 0xf0, 0x81, 0x00


	//----- nvinfo : EIATTR_SPARSE_MMA_MASK
	.align		4
.L_13:
        /*0028*/ 	.byte	0x03, 0x50
        /*002a*/ 	.short	0x0000


	//----- nvinfo : EIATTR_MAXREG_COUNT
	.align		4
        /*002c*/ 	.byte	0x03, 0x1b
        /*002e*/ 	.short	0x00ff


	//----- nvinfo : EIATTR_MERCURY_ISA_VERSION
	.align		4
        /*0030*/ 	.byte	0x03, 0x5f
        /*0032*/ 	.short	0x0101


	//----- nvinfo : EIATTR_VRC_CTA_INIT_COUNT
	.align		4
        /*0034*/ 	.byte	0x02, 0x4a
	.zero		1
	.zero		1


	//----- nvinfo : EIATTR_EXIT_INSTR_OFFSETS
	.align		4
        /*0038*/ 	.byte	0x04, 0x1c
        /*003a*/ 	.short	(.L_15 - .L_14)


	//   ....[0]....
.L_14:
        /*003c*/ 	.word	0x00001540


	//   ....[1]....
        /*0040*/ 	.word	0x00002510


	//----- nvinfo : EIATTR_CRS_STACK_SIZE
	.align		4
.L_15:
        /*0044*/ 	.byte	0x04, 0x1e
        /*0046*/ 	.short	(.L_17 - .L_16)
.L_16:
        /*0048*/ 	.word	0x00000000


	//----- nvinfo : EIATTR_CBANK_PARAM_SIZE
	.align		4
.L_17:
        /*004c*/ 	.byte	0x03, 0x19
        /*004e*/ 	.short	0x0028


	//----- nvinfo : EIATTR_PARAM_CBANK
	.align		4
        /*0050*/ 	.byte	0x04, 0x0a
        /*0052*/ 	.short	(.L_19 - .L_18)
	.align		4
.L_18:
        /*0054*/ 	.word	index@(.nv.constant0._Z11process_gpu16s_sparse_samplerPj)
        /*0058*/ 	.short	0x0380
        /*005a*/ 	.short	0x0028


	//----- nvinfo : EIATTR_SW_WAR
	.align		4
.L_19:
        /*005c*/ 	.byte	0x04, 0x36
        /*005e*/ 	.short	(.L_21 - .L_20)
.L_20:
        /*0060*/ 	.word	0x00000008
.L_21:


//--------------------- .nv.callgraph             --------------------------
	.section	.nv.callgraph,"",@"SHT_CUDA_CALLGRAPH"
	.align	4
	.sectionentsize	8
	.align		4
        /*0000*/ 	.word	0x00000000
	.align		4
        /*0004*/ 	.word	0xffffffff
	.align		4
        /*0008*/ 	.word	0x00000000
	.align		4
        /*000c*/ 	.word	0xfffffffe
	.align		4
        /*0010*/ 	.word	0x00000000
	.align		4
        /*0014*/ 	.word	0xfffffffd
	.align		4
        /*0018*/ 	.word	0x00000000
	.align		4
        /*001c*/ 	.word	0xfffffffc


//--------------------- .text._Z11process_gpu16s_sparse_samplerPj --------------------------
	.section	.text._Z11process_gpu16s_sparse_samplerPj,"ax",@progbits
	.align	128
        .global         _Z11process_gpu16s_sparse_samplerPj
        .type           _Z11process_gpu16s_sparse_samplerPj,@function
        .size           _Z11process_gpu16s_sparse_samplerPj,(.L_x_18 - _Z11process_gpu16s_sparse_samplerPj)
        .other          _Z11process_gpu16s_sparse_samplerPj,@"STO_CUDA_ENTRY STV_DEFAULT"
_Z11process_gpu16s_sparse_samplerPj:
.text._Z11process_gpu16s_sparse_samplerPj:
[----:B------:R-:W0:Y:S01]  /*0000*/  LDC R1, c[0x0][0x37c] ;  /* 0x0000df00ff017b82 */ /* 0x000e220000000800 */
[----:B------:R-:W1:Y:S07]  /*0010*/  LDCU UR4, c[0x0][0x388] ;  /* 0x00007100ff0477ac */ /* 0x000e6e0008000800 */
[----:B------:R-:W2:Y:S01]  /*0020*/  S2UR UR38, SR_CTAID.X ;  /* 0x00000000002679c3 */ /* 0x000ea20000002500 */
[----:B0-----:R-:W-:Y:S01]  /*0030*/  IADD3 R1, PT, PT, R1, -0x10, RZ ;  /* 0xfffffff001017810 */ /* 0x001fe20007ffe0ff */
[----:B------:R-:W0:Y:S01]  /*0040*/  LDCU.64 UR36, c[0x0][0x358] ;  /* 0x00006b00ff2477ac */ /* 0x000e220008000a00 */
[----:B-1----:R-:W-:-:S04]  /*0050*/  MOV R2, UR4 ;  /* 0x0000000400027c02 */ /* 0x002fc80008000f00 */
[----:B------:R-:W-:-:S13]  /*0060*/  ISETP.NE.AND P0, PT, R2, RZ, PT ;  /* 0x000000ff0200720c */ /* 0x000fda0003f05270 */
[----:B0-2---:R-:W-:Y:S05]  /*0070*/  @!P0 BRA `(.L_x_0) ;  /* 0x0000000800348947 */ /* 0x005fea0003800000 */
[C---:B------:R-:W-:Y:S01]  /*0080*/  ISETP.GE.U32.AND P1, PT, R2.reuse, 0x10, PT ;  /* 0x000000100200780c */ /* 0x040fe20003f26070 */
[----:B------:R-:W-:Y:S01]  /*0090*/  HFMA2 R0, -RZ, RZ, 0, 0 ;  /* 0x00000000ff007431 */ /* 0x000fe200000001ff */
[----:B------:R-:W-:-:S04]  /*00a0*/  LOP3.LUT R30, R2, 0xf, RZ, 0xc0, !PT ;  /* 0x0000000f021e7812 */ /* 0x000fc800078ec0ff */
[----:B------:R-:W-:-:S07]  /*00b0*/  ISETP.NE.AND P0, PT, R30, RZ, PT ;  /* 0x000000ff1e00720c */ /* 0x000fce0003f05270 */
[----:B------:R-:W-:Y:S06]  /*00c0*/  @!P1 BRA `(.L_x_1) ;  /* 0x0000000000f09947 */ /* 0x000fec0003800000 */
[----:B------:R-:W-:Y:S02]  /*00d0*/  LOP3.LUT R0, R2, 0xfffffff0, RZ, 0xc0, !PT ;  /* 0xfffffff002007812 */ /* 0x000fe400078ec0ff */
[----:B------:R-:W-:-:S07]  /*00e0*/  MOV R3, RZ ;  /* 0x000000ff00037202 */ /* 0x000fce0000000f00 */
.L_x_2:
[----:B0-----:R-:W0:Y:S08]  /*00f0*/  LDC R2, c[0x0][0x388] ;  /* 0x0000e200ff027b82 */ /* 0x001e300000000800 */
[----:B------:R-:W1:Y:S01]  /*0100*/  LDC.64 R16, c[0x0][0x390] ;  /* 0x0000e400ff107b82 */ /* 0x000e620000000a00 */
[----:B0-----:R-:W-:-:S04]  /*0110*/  IMAD R15, R2, UR38, R3 ;  /* 0x00000026020f7c24 */ /* 0x001fc8000f8e0203 */
[C---:B------:R-:W-:Y:S01]  /*0120*/  VIADD R13, R15.reuse, 0x2 ;  /* 0x000000020f0d7836 */ /* 0x040fe20000000000 */
[C---:B------:R-:W-:Y:S02]  /*0130*/  IADD3 R11, PT, PT, R15.reuse, 0x1, RZ ;  /* 0x000000010f0b7810 */ /* 0x040fe40007ffe0ff */
[C---:B------:R-:W-:Y:S01]  /*0140*/  IADD3 R21, PT, PT, R15.reuse, 0x4, RZ ;  /* 0x000000040f157810 */ /* 0x040fe20007ffe0ff */
[C-C-:B-1----:R-:W-:Y:S01]  /*0150*/  IMAD.WIDE.U32 R8, R15.reuse, 0x4, R16.reuse ;  /* 0x000000040f087825 */ /* 0x142fe200078e0010 */
[C---:B------:R-:W-:Y:S02]  /*0160*/  IADD3 R23, PT, PT, R15.reuse, 0x5, RZ ;  /* 0x000000050f177810 */ /* 0x040fe40007ffe0ff */
[----:B------:R-:W-:Y:S01]  /*0170*/  IADD3 R25, PT, PT, R15, 0x6, RZ ;  /* 0x000000060f197810 */ /* 0x000fe20007ffe0ff */
[--C-:B------:R-:W-:Y:S01]  /*0180*/  IMAD.WIDE.U32 R10, R11, 0x4, R16.reuse ;  /* 0x000000040b0a7825 */ /* 0x100fe200078e0010 */
[C---:B------:R-:W-:Y:S01]  /*0190*/  IADD3 R19, PT, PT, R15.reuse, 0x3, RZ ;  /* 0x000000030f137810 */ /* 0x040fe20007ffe0ff */
[----:B------:R-:W2:Y:S01]  /*01a0*/  LDG.E R4, desc[UR36][R8.64] ;  /* 0x0000002408047981 */ /* 0x000ea2000c1e1900 */
[----:B------:R-:W-:Y:S01]  /*01b0*/  IADD3 R29, PT, PT, R15, 0x8, RZ ;  /* 0x000000080f1d7810 */ /* 0x000fe20007ffe0ff */
[--C-:B------:R-:W-:Y:S01]  /*01c0*/  IMAD.WIDE.U32 R20, R21, 0x4, R16.reuse ;  /* 0x0000000415147825 */ /* 0x100fe200078e0010 */
[----:B------:R-:W-:Y:S01]  /*01d0*/  IADD3 R31, PT, PT, R15, 0xa, RZ ;  /* 0x0000000a0f1f7810 */ /* 0x000fe20007ffe0ff */
[----:B------:R0:W2:Y:S02]  /*01e0*/  LDG.E R5, desc[UR36][R10.64] ;  /* 0x000000240a057981 */ /* 0x0000a4000c1e1900 */
[----:B------:R-:W-:-:S04]  /*01f0*/  IMAD.WIDE.U32 R22, R23, 0x4, R16 ;  /* 0x0000000417167825 */ /* 0x000fc800078e0010 */
[--C-:B------:R-:W-:Y:S01]  /*0200*/  IMAD.WIDE.U32 R24, R25, 0x4, R16.reuse ;  /* 0x0000000419187825 */ /* 0x100fe200078e0010 */
[----:B------:R-:W3:Y:S03]  /*0210*/  LDG.E R8, desc[UR36][R20.64] ;  /* 0x0000002414087981 */ /* 0x000ee6000c1e1900 */
[C---:B------:R-:W-:Y:S01]  /*0220*/  VIADD R27, R15.reuse, 0x7 ;  /* 0x000000070f1b7836 */ /* 0x040fe20000000000 */
[----:B0-----:R-:W-:Y:S01]  /*0230*/  IADD3 R11, PT, PT, R15, 0x9, RZ ;  /* 0x000000090f0b7810 */ /* 0x001fe20007ffe0ff */
[--C-:B------:R-:W-:Y:S01]  /*0240*/  IMAD.WIDE.U32 R12, R13, 0x4, R16.reuse ;  /* 0x000000040d0c7825 */ /* 0x100fe200078e0010 */
[----:B------:R0:W3:Y:S01]  /*0250*/  LDG.E R9, desc[UR36][R22.64] ;  /* 0x0000002416097981 */ /* 0x0000e2000c1e1900 */
[----:B------:R-:W-:Y:S02]  /*0260*/  IADD3 R33, PT, PT, R15, 0xe, RZ ;  /* 0x0000000e0f217810 */ /* 0x000fe40007ffe0ff */
[----:B------:R-:W-:Y:S01]  /*0270*/  IMAD.WIDE.U32 R18, R19, 0x4, R16 ;  /* 0x0000000413127825 */ /* 0x000fe200078e0010 */
[----:B------:R1:W3:Y:S01]  /*0280*/  LDG.E R10, desc[UR36][R24.64] ;  /* 0x00000024180a7981 */ /* 0x0002e2000c1e1900 */
[----:B------:R-:W-:-:S02]  /*0290*/  IADD3 R35, PT, PT, R15, 0xf, RZ ;  /* 0x0000000f0f237810 */ /* 0x000fc40007ffe0ff */
[--C-:B------:R-:W-:Y:S01]  /*02a0*/  IMAD.WIDE.U32 R28, R29, 0x4, R16.reuse ;  /* 0x000000041d1c7825 */ /* 0x100fe200078e0010 */
[----:B------:R-:W2:Y:S01]  /*02b0*/  LDG.E R6, desc[UR36][R12.64] ;  /* 0x000000240c067981 */ /* 0x000ea2000c1e1900 */
[----:B0-----:R-:W-:Y:S02]  /*02c0*/  IADD3 R23, PT, PT, R15, 0xb, RZ ;  /* 0x0000000b0f177810 */ /* 0x001fe40007ffe0ff */
[--C-:B------:R-:W-:Y:S01]  /*02d0*/  IMAD.WIDE.U32 R26, R27, 0x4, R16.reuse ;  /* 0x000000041b1a7825 */ /* 0x100fe200078e0010 */
[----:B------:R0:W2:Y:S03]  /*02e0*/  LDG.E R7, desc[UR36][R18.64] ;  /* 0x0000002412077981 */ /* 0x0000a6000c1e1900 */
[----:B------:R-:W-:Y:S01]  /*02f0*/  IMAD.WIDE.U32 R20, R31, 0x4, R16 ;  /* 0x000000041f147825 */ /* 0x000fe200078e0010 */
[C---:B------:R-:W-:Y:S01]  /*0300*/  IADD3 R31, PT, PT, R15.reuse, 0xd, RZ ;  /* 0x0000000d0f1f7810 */ /* 0x040fe20007ffe0ff */
[----:B------:R4:W5:Y:S02]  /*0310*/  LDG.E R12, desc[UR36][R28.64] ;  /* 0x000000241c0c7981 */ /* 0x000964000c1e1900 */
[----:B-1----:R-:W-:-:S02]  /*0320*/  VIADD R25, R15, 0xc ;  /* 0x0000000c0f197836 */ /* 0x002fc40000000000 */
[--C-:B0-----:R-:W-:Y:S01]  /*0330*/  IMAD.WIDE.U32 R18, R11, 0x4, R16.reuse ;  /* 0x000000040b127825 */ /* 0x101fe200078e0010 */
[----:B------:R-:W5:Y:S03]  /*0340*/  LDG.E R14, desc[UR36][R20.64] ;  /* 0x00000024140e7981 */ /* 0x000f66000c1e1900 */
[--C-:B------:R-:W-:Y:S01]  /*0350*/  IMAD.WIDE.U32 R22, R23, 0x4, R16.reuse ;  /* 0x0000000417167825 */ /* 0x100fe200078e0010 */
[----:B------:R0:W3:Y:S03]  /*0360*/  LDG.E R11, desc[UR36][R26.64] ;  /* 0x000000241a0b7981 */ /* 0x0000e6000c1e1900 */
[--C-:B----4-:R-:W-:Y:S01]  /*0370*/  IMAD.WIDE.U32 R28, R33, 0x4, R16.reuse ;  /* 0x00000004211c7825 */ /* 0x110fe200078e0010 */
[----:B------:R-:W5:Y:S03]  /*0380*/  LDG.E R13, desc[UR36][R18.64] ;  /* 0x00000024120d7981 */ /* 0x000f66000c1e1900 */
[--C-:B------:R-:W-:Y:S01]  /*0390*/  IMAD.WIDE.U32 R24, R25, 0x4, R16.reuse ;  /* 0x0000000419187825 */ /* 0x100fe200078e0010 */
[----:B------:R-:W5:Y:S03]  /*03a0*/  LDG.E R15, desc[UR36][R22.64] ;  /* 0x00000024160f7981 */ /* 0x000f66000c1e1900 */
[--C-:B0-----:R-:W-:Y:S01]  /*03b0*/  IMAD.WIDE.U32 R26, R31, 0x4, R16.reuse ;  /* 0x000000041f1a7825 */ /* 0x101fe200078e0010 */
[----:B------:R-:W4:Y:S03]  /*03c0*/  LDG.E R18, desc[UR36][R28.64] ;  /* 0x000000241c127981 */ /* 0x000f26000c1e1900 */
[----:B------:R-:W-:-:S02]  /*03d0*/  IMAD.WIDE.U32 R32, R35, 0x4, R16 ;  /* 0x0000000423207825 */ /* 0x000fc400078e0010 */
[----:B------:R-:W4:Y:S04]  /*03e0*/  LDG.E R16, desc[UR36][R24.64] ;  /* 0x0000002418107981 */ /* 0x000f28000c1e1900 */
[----:B------:R-:W4:Y:S04]  /*03f0*/  LDG.E R17, desc[UR36][R26.64] ;  /* 0x000000241a117981 */ /* 0x000f28000c1e1900 */
[----:B------:R-:W4:Y:S01]  /*0400*/  LDG.E R19, desc[UR36][R32.64] ;  /* 0x0000002420137981 */ /* 0x000f22000c1e1900 */
[C---:B------:R-:W-:Y:S01]  /*0410*/  LEA R20, R3.reuse, R1, 0x2 ;  /* 0x0000000103147211 */ /* 0x040fe200078e10ff */
[----:B------:R-:W-:-:S05]  /*0420*/  VIADD R3, R3, 0x10 ;  /* 0x0000001003037836 */ /* 0x000fca0000000000 */
[----:B------:R-:W-:Y:S01]  /*0430*/  ISETP.NE.AND P1, PT, R3, R0, PT ;  /* 0x000000000300720c */ /* 0x000fe20003f25270 */
[----:B--2---:R0:W-:Y:S04]  /*0440*/  STL.128 [R20], R4 ;  /* 0x0000000414007387 */ /* 0x0041e80000100c00 */
[----:B---3--:R0:W-:Y:S04]  /*0450*/  STL.128 [R20+0x10], R8 ;  /* 0x0000100814007387 */ /* 0x0081e80000100c00 */
[----:B-----5:R0:W-:Y:S04]  /*0460*/  STL.128 [R20+0x20], R12 ;  /* 0x0000200c14007387 */ /* 0x0201e80000100c00 */
[----:B----4-:R0:W-:Y:S01]  /*0470*/  STL.128 [R20+0x30], R16 ;  /* 0x0000301014007387 */ /* 0x0101e20000100c00 */
[----:B------:R-:W-:Y:S05]  /*0480*/  @P1 BRA `(.L_x_2) ;  /* 0xfffffffc00181947 */ /* 0x000fea000383ffff */
.L_x_1:
[----:B------:R-:W-:Y:S05]  /*0490*/  @!P0 BRA `(.L_x_0) ;  /* 0x00000004002c8947 */ /* 0x000fea0003800000 */
[----:B------:R-:W-:Y:S02]  /*04a0*/  ISETP.GE.U32.AND P0, PT, R30, 0x8, PT ;  /* 0x000000081e00780c */ /* 0x000fe40003f06070 */
[----:B0-----:R-:W-:-:S04]  /*04b0*/  LOP3.LUT R20, R2, 0x7, RZ, 0xc0, !PT ;  /* 0x0000000702147812 */ /* 0x001fc800078ec0ff */
[----:B------:R-:W-:-:S07]  /*04c0*/  ISETP.NE.AND P1, PT, R20, RZ, PT ;  /* 0x000000ff1400720c */ /* 0x000fce0003f25270 */
[----:B------:R-:W-:Y:S06]  /*04d0*/  @!P0 BRA `(.L_x_3) ;  /* 0x00000000008c8947 */ /* 0x000fec0003800000 */
[----:B------:R-:W0:Y:S01]  /*04e0*/  LDC.64 R16, c[0x0][0x390] ;  /* 0x0000e400ff107b82 */ /* 0x000e220000000a00 */
[----:B------:R-:W-:-:S04]  /*04f0*/  IMAD R3, R2, UR38, R0 ;  /* 0x0000002602037c24 */ /* 0x000fc8000f8e0200 */
[C---:B------:R-:W-:Y:S01]  /*0500*/  VIADD R19, R3.reuse, 0x6 ;  /* 0x0000000603137836 */ /* 0x040fe20000000000 */
[C---:B------:R-:W-:Y:S02]  /*0510*/  IADD3 R7, PT, PT, R3.reuse, 0x1, RZ ;  /* 0x0000000103077810 */ /* 0x040fe40007ffe0ff */
[C---:B------:R-:W-:Y:S02]  /*0520*/  IADD3 R9, PT, PT, R3.reuse, 0x2, RZ ;  /* 0x0000000203097810 */ /* 0x040fe40007ffe0ff */
[C---:B------:R-:W-:Y:S02]  /*0530*/  IADD3 R11, PT, PT, R3.reuse, 0x3, RZ ;  /* 0x00000003030b7810 */ /* 0x040fe40007ffe0ff */
[C---:B------:R-:W-:Y:S02]  /*0540*/  IADD3 R13, PT, PT, R3.reuse, 0x4, RZ ;  /* 0x00000004030d7810 */ /* 0x040fe40007ffe0ff */
[C---:B------:R-:W-:Y:S01]  /*0550*/  IADD3 R15, PT, PT, R3.reuse, 0x5, RZ ;  /* 0x00000005030f7810 */ /* 0x040fe20007ffe0ff */
[C---:B0-----:R-:W-:Y:S01]  /*0560*/  IMAD.WIDE.U32 R4, R3.reuse, 0x4, R16 ;  /* 0x0000000403047825 */ /* 0x041fe200078e0010 */
[----:B------:R-:W-:-:S03]  /*0570*/  IADD3 R3, PT, PT, R3, 0x7, RZ ;  /* 0x0000000703037810 */ /* 0x000fc60007ffe0ff */
[--C-:B------:R-:W-:Y:S01]  /*0580*/  IMAD.WIDE.U32 R6, R7, 0x4, R16.reuse ;  /* 0x0000000407067825 */ /* 0x100fe200078e0010 */
[----:B------:R0:W2:Y:S03]  /*0590*/  LDG.E R18, desc[UR36][R4.64] ;  /* 0x0000002404127981 */ /* 0x0000a6000c1e1900 */
[--C-:B------:R-:W-:Y:S02]  /*05a0*/  IMAD.WIDE.U32 R8, R9, 0x4, R16.reuse ;  /* 0x0000000409087825 */ /* 0x100fe400078e0010 */
[----:B------:R-:W3:Y:S02]  /*05b0*/  LDG.E R6, desc[UR36][R6.64] ;  /* 0x0000002406067981 */ /* 0x000ee4000c1e1900 */
[--C-:B------:R-:W-:Y:S02]  /*05c0*/  IMAD.WIDE.U32 R10, R11, 0x4, R16.reuse ;  /* 0x000000040b0a7825 */ /* 0x100fe400078e0010 */
[----:B------:R-:W4:Y:S02]  /*05d0*/  LDG.E R8, desc[UR36][R8.64] ;  /* 0x0000002408087981 */ /* 0x000f24000c1e1900 */
[----:B------:R-:W-:-:S02]  /*05e0*/  IMAD.WIDE.U32 R12, R13, 0x4, R16 ;  /* 0x000000040d0c7825 */ /* 0x000fc400078e0010 */
[----:B------:R-:W5:Y:S02]  /*05f0*/  LDG.E R10, desc[UR36][R10.64] ;  /* 0x000000240a0a7981 */ /* 0x000f64000c1e1900 */
[--C-:B------:R-:W-:Y:S02]  /*0600*/  IMAD.WIDE.U32 R14, R15, 0x4, R16.reuse ;  /* 0x000000040f0e7825 */ /* 0x100fe400078e0010 */
[----:B------:R-:W5:Y:S02]  /*0610*/  LDG.E R12, desc[UR36][R12.64] ;  /* 0x000000240c0c7981 */ /* 0x000f64000c1e1900 */
[--C-:B0-----:R-:W-:Y:S02]  /*0620*/  IMAD.WIDE.U32 R4, R19, 0x4, R16.reuse ;  /* 0x0000000413047825 */ /* 0x101fe400078e0010 */
[----:B------:R-:W5:Y:S02]  /*0630*/  LDG.E R14, desc[UR36][R14.64] ;  /* 0x000000240e0e7981 */ /* 0x000f64000c1e1900 */
[----:B------:R-:W-:-:S02]  /*0640*/  IMAD.WIDE.U32 R16, R3, 0x4, R16 ;  /* 0x0000000403107825 */ /* 0x000fc400078e0010 */
[----:B------:R-:W5:Y:S04]  /*0650*/  LDG.E R4, desc[UR36][R4.64] ;  /* 0x0000002404047981 */ /* 0x000f68000c1e1900 */
[----:B------:R-:W5:Y:S01]  /*0660*/  LDG.E R16, desc[UR36][R16.64] ;  /* 0x0000002410107981 */ /* 0x000f62000c1e1900 */
[C---:B------:R-:W-:Y:S02]  /*0670*/  LEA R3, R0.reuse, R1, 0x2 ;  /* 0x0000000100037211 */ /* 0x040fe400078e10ff */
[----:B------:R-:W-:-:S03]  /*0680*/  IADD3 R0, PT, PT, R0, 0x8, RZ ;  /* 0x0000000800007810 */ /* 0x000fc60007ffe0ff */
[----:B--2---:R0:W-:Y:S04]  /*0690*/  STL [R3], R18 ;  /* 0x0000001203007387 */ /* 0x0041e80000100800 */
[----:B---3--:R0:W-:Y:S04]  /*06a0*/  STL [R3+0x4], R6 ;  /* 0x0000040603007387 */ /* 0x0081e80000100800 */
[----:B----4-:R0:W-:Y:S04]  /*06b0*/  STL [R3+0x8], R8 ;  /* 0x0000080803007387 */ /* 0x0101e80000100800 */
[----:B-----5:R0:W-:Y:S04]  /*06c0*/  STL [R3+0xc], R10 ;  /* 0x00000c0a03007387 */ /* 0x0201e80000100800 */
[----:B------:R0:W-:Y:S04]  /*06d0*/  STL [R3+0x10], R12 ;  /* 0x0000100c03007387 */ /* 0x0001e80000100800 */
[----:B------:R0:W-:Y:S04]  /*06e0*/  STL [R3+0x14], R14 ;  /* 0x0000140e03007387 */ /* 0x0001e80000100800 */
[----:B------:R0:W-:Y:S04]  /*06f0*/  STL [R3+0x18], R4 ;  /* 0x0000180403007387 */ /* 0x0001e80000100800 */
[----:B------:R0:W-:Y:S02]  /*0700*/  STL [R3+0x1c], R16 ;  /* 0x00001c1003007387 */ /* 0x0001e40000100800 */
.L_x_3:
        /* <DEDUP_REMOVED lines=9> */
[C---:B------:R-:W-:Y:S01]  /*07a0*/  IADD3 R11, PT, PT, R7.reuse, 0x2, RZ ;  /* 0x00000002070b7810 */ /* 0x040fe20007ffe0ff */
[----:B0-----:R-:W-:-:S04]  /*07b0*/  IMAD.WIDE.U32 R6, R7, 0x4, R4 ;  /* 0x0000000407067825 */ /* 0x001fc800078e0004 */
[--C-:B------:R-:W-:Y:S02]  /*07c0*/  IMAD.WIDE.U32 R8, R9, 0x4, R4.reuse ;  /* 0x0000000409087825 */ /* 0x100fe400078e0004 */
[----:B------:R-:W2:Y:S02]  /*07d0*/  LDG.E R6, desc[UR36][R6.64] ;  /* 0x0000002406067981 */ /* 0x000ea4000c1e1900 */
[--C-:B------:R-:W-:Y:S02]  /*07e0*/  IMAD.WIDE.U32 R10, R11, 0x4, R4.reuse ;  /* 0x000000040b0a7825 */ /* 0x100fe400078e0004 */
[----:B------:R-:W3:Y:S02]  /*07f0*/  LDG.E R8, desc[UR36][R8.64] ;  /* 0x0000002408087981 */ /* 0x000ee4000c1e1900 */
[----:B------:R-:W-:Y:S02]  /*0800*/  IMAD.WIDE.U32 R4, R3, 0x4, R4 ;  /* 0x0000000403047825 */ /* 0x000fe400078e0004 */
[----:B------:R-:W4:Y:S04]  /*0810*/  LDG.E R10, desc[UR36][R10.64] ;  /* 0x000000240a0a7981 */ /* 0x000f28000c1e1900 */
[----:B------:R-:W5:Y:S01]  /*0820*/  LDG.E R4, desc[UR36][R4.64] ;  /* 0x0000002404047981 */ /* 0x000f62000c1e1900 */
[----:B------:R-:W-:-:S02]  /*0830*/  LEA R3, R0, R1, 0x2 ;  /* 0x0000000100037211 */ /* 0x000fc400078e10ff */
[----:B------:R-:W-:-:S03]  /*0840*/  IADD3 R0, PT, PT, R0, 0x4, RZ ;  /* 0x0000000400007810 */ /* 0x000fc60007ffe0ff */
[----:B--2---:R0:W-:Y:S04]  /*0850*/  STL [R3], R6 ;  /* 0x0000000603007387 */ /* 0x0041e80000100800 */
[----:B---3--:R0:W-:Y:S04]  /*0860*/  STL [R3+0x4], R8 ;  /* 0x0000040803007387 */ /* 0x0081e80000100800 */
[----:B----4-:R0:W-:Y:S04]  /*0870*/  STL [R3+0x8], R10 ;  /* 0x0000080a03007387 */ /* 0x0101e80000100800 */
[----:B-----5:R0:W-:Y:S02]  /*0880*/  STL [R3+0xc], R4 ;  /* 0x00000c0403007387 */ /* 0x0201e40000100800 */
.L_x_4:
[----:B------:R-:W-:Y:S05]  /*0890*/  @!P1 BRA `(.L_x_0) ;  /* 0x00000000002c9947 */ /* 0x000fea0003800000 */
[----:B0-----:R-:W0:Y:S01]  /*08a0*/  LDC.64 R6, c[0x0][0x390] ;  /* 0x0000e400ff067b82 */ /* 0x001e220000000a00 */
[----:B------:R-:W-:-:S05]  /*08b0*/  UMOV UR4, URZ ;  /* 0x000000ff00047c82 */ /* 0x000fca0008000000 */
.L_x_5:
[----:B------:R-:W-:-:S04]  /*08c0*/  IMAD R5, R2, UR38, R0 ;  /* 0x0000002602057c24 */ /* 0x000fc8000f8e0200 */
[----:B01----:R-:W-:-:S06]  /*08d0*/  IMAD.WIDE.U32 R4, R5, 0x4, R6 ;  /* 0x0000000405047825 */ /* 0x003fcc00078e0006 */
[----:B------:R-:W2:Y:S01]  /*08e0*/  LDG.E R4, desc[UR36][R4.64] ;  /* 0x0000002404047981 */ /* 0x000ea2000c1e1900 */
[C---:B------:R-:W-:Y:S01]  /*08f0*/  LEA R3, R0.reuse, R1, 0x2 ;  /* 0x0000000100037211 */ /* 0x040fe200078e10ff */
[----:B------:R-:W-:Y:S01]  /*0900*/  UIADD3 UR4, UPT, UPT, UR4, 0x1, URZ ;  /* 0x0000000104047890 */ /* 0x000fe2000fffe0ff */
[----:B------:R-:W-:-:S05]  /*0910*/  IADD3 R0, PT, PT, R0, 0x1, RZ ;  /* 0x0000000100007810 */ /* 0x000fca0007ffe0ff */
[----:B------:R-:W-:Y:S01]  /*0920*/  ISETP.NE.AND P0, PT, R12, UR4, PT ;  /* 0x000000040c007c0c */ /* 0x000fe2000bf05270 */
[----:B--2---:R1:W-:-:S12]  /*0930*/  STL [R3], R4 ;  /* 0x0000000403007387 */ /* 0x0043d80000100800 */
[----:B------:R-:W-:Y:S05]  /*0940*/  @P0 BRA `(.L_x_5) ;  /* 0xfffffffc00dc0947 */ /* 0x000fea000383ffff */
.L_x_0:
[----:B------:R-:W2:Y:S01]  /*0950*/  LDC R27, c[0x0][0x384] ;  /* 0x0000e100ff1b7b82 */ /* 0x000ea20000000800 */
[C---:B------:R-:W-:Y:S01]  /*0960*/  ISETP.NE.AND P0, PT, R2.reuse, RZ, PT ;  /* 0x000000ff0200720c */ /* 0x040fe20003f05270 */
[----:B------:R-:W-:Y:S01]  /*0970*/  IMAD R28, R2, UR38, RZ ;  /* 0x00000026021c7c24 */ /* 0x000fe2000f8e02ff */
[C---:B--2---:R-:W-:Y:S01]  /*0980*/  SHF.L.U32 R29, R27.reuse, 0x1, RZ ;  /* 0x000000011b1d7819 */ /* 0x044fe200000006ff */
[----:B------:R-:W-:-:S10]  /*0990*/  IMAD R27, R27, UR38, RZ ;  /* 0x000000261b1b7c24 */ /* 0x000fd4000f8e02ff */
[----:B------:R-:W-:Y:S05]  /*09a0*/  @P0 BRA `(.L_x_6) ;  /* 0x0000000c00000947 */ /* 0x000fea0003800000 */
[----:B------:R-:W-:Y:S01]  /*09b0*/  UIADD3 UR4, UPT, UPT, UR38, 0x1, URZ ;  /* 0x0000000126047890 */ /* 0x000fe2000fffe0ff */
[----:B------:R-:W-:Y:S01]  /*09c0*/  HFMA2 R22, -RZ, RZ, 0, 1.78813934326171875e-07 ;  /* 0x00000003ff167431 */ /* 0x000fe200000001ff */
[----:B------:R-:W-:Y:S01]  /*09d0*/  UIADD3 UR5, UPT, UPT, UR38, 0x2, URZ ;  /* 0x0000000226057890 */ /* 0x000fe2000fffe0ff */
[----:B------:R-:W-:Y:S01]  /*09e0*/  IMAD.MOV.U32 R23, RZ, RZ, RZ ;  /* 0x000000ffff177224 */ /* 0x000fe200078e00ff */
[----:B------:R-:W-:Y:S02]  /*09f0*/  UIADD3 UR6, UPT, UPT, UR38, 0x3, URZ ;  /* 0x0000000326067890 */ /* 0x000fe4000fffe0ff */
[----:B0-----:R-:W-:Y:S02]  /*0a00*/  MOV R19, UR38 ;  /* 0x0000002600137c02 */ /* 0x001fe40008000f00 */
[----:B------:R-:W-:Y:S02]  /*0a10*/  MOV R26, UR4 ;  /* 0x00000004001a7c02 */ /* 0x000fe40008000f00 */
[----:B------:R-:W-:-:S02]  /*0a20*/  MOV R25, UR5 ;  /* 0x0000000500197c02 */ /* 0x000fc40008000f00 */
[----:B------:R-:W-:-:S07]  /*0a30*/  MOV R24, UR6 ;  /* 0x0000000600187c02 */ /* 0x000fce0008000f00 */
.L_x_7:
[----:B------:R-:W-:Y:S01]  /*0a40*/  IMAD.HI.U32 R0, R19, 0x38e38e39, RZ ;  /* 0x38e38e3913007827 */ /* 0x000fe200078e00ff */
[----:B0-----:R-:W0:Y:S04]  /*0a50*/  LDC.64 R6, c[0x0][0x3a0] ;  /* 0x0000e800ff067b82 */ /* 0x001e280000000a00 */
[----:B------:R-:W-:Y:S01]  /*0a60*/  SHF.R.U32.HI R0, RZ, 0xd, R0 ;  /* 0x0000000dff007819 */ /* 0x000fe20000011600 */
[----:B------:R-:W2:Y:S01]  /*0a70*/  I2F.U32.RP R5, R29 ;  /* 0x0000001d00057306 */ /* 0x000ea20000209000 */
[----:B------:R-:W-:Y:S02]  /*0a80*/  IADD3 R9, PT, PT, RZ, -R29, RZ ;  /* 0x8000001dff097210 */ /* 0x000fe40007ffe0ff */
[----:B------:R-:W3:Y:S01]  /*0a90*/  LDC.64 R30, c[0x0][0x398] ;  /* 0x0000e600ff1e7b82 */ /* 0x000ee20000000a00 */
[----:B------:R-:W-:-:S04]  /*0aa0*/  IMAD R0, R0, -0x9000, R23 ;  /* 0xffff700000007824 */ /* 0x000fc800078e0217 */
[----:B------:R-:W-:-:S05]  /*0ab0*/  VIADD R0, R0, UR38 ;  /* 0x0000002600007c36 */ /* 0x000fca0008000000 */
[----:B-1----:R-:W-:-:S05]  /*0ac0*/  SHF.R.U32.HI R3, RZ, 0x1, R0 ;  /* 0x00000001ff037819 */ /* 0x002fca0000011600 */
[----:B0-----:R-:W-:-:S05]  /*0ad0*/  IMAD.WIDE.U32 R6, R3, 0x4, R6 ;  /* 0x0000000403067825 */ /* 0x001fca00078e0006 */
[----:B------:R-:W4:Y:S01]  /*0ae0*/  LDG.E R4, desc[UR36][R6.64] ;  /* 0x0000002406047981 */ /* 0x000f22000c1e1900 */
[----:B--2---:R-:W0:Y:S01]  /*0af0*/  MUFU.RCP R5, R5 ;  /* 0x0000000500057308 */ /* 0x004e220000001000 */
[----:B------:R-:W-:Y:S02]  /*0b00*/  ISETP.NE.U32.AND P1, PT, R29, RZ, PT ;  /* 0x000000ff1d00720c */ /* 0x000fe40003f25070 */
[----:B------:R-:W2:Y:S01]  /*0b10*/  LDG.E R17, desc[UR36][R6.64+0x4] ;  /* 0x0000042406117981 */ /* 0x000ea2000c1e1900 */
[----:B0-----:R-:W-:-:S04]  /*0b20*/  IADD3 R2, PT, PT, R5, 0xffffffe, RZ ;  /* 0x0ffffffe05027810 */ /* 0x001fc80007ffe0ff */
[----:B------:R0:W1:Y:S02]  /*0b30*/  F2I.FTZ.U32.TRUNC.NTZ R3, R2 ;  /* 0x0000000200037305 */ /* 0x000064000021f000 */
[----:B0-----:R-:W-:Y:S01]  /*0b40*/  MOV R2, RZ ;  /* 0x000000ff00027202 */ /* 0x001fe20000000f00 */
[----:B-1----:R-:W-:-:S04]  /*0b50*/  IMAD R9, R9, R3, RZ ;  /* 0x0000000309097224 */ /* 0x002fc800078e02ff */
[----:B------:R-:W-:-:S06]  /*0b60*/  IMAD.HI.U32 R3, R3, R9, R2 ;  /* 0x0000000903037227 */ /* 0x000fcc00078e0002 */
[----:B----4-:R-:W-:-:S05]  /*0b70*/  IMAD.HI.U32 R0, R3, R4, RZ ;  /* 0x0000000403007227 */ /* 0x010fca00078e00ff */
[----:B------:R-:W-:-:S05]  /*0b80*/  IADD3 R0, PT, PT, -R0, RZ, RZ ;  /* 0x000000ff00007210 */ /* 0x000fca0007ffe1ff */
[----:B------:R-:W-:-:S05]  /*0b90*/  IMAD R0, R29, R0, R4 ;  /* 0x000000001d007224 */ /* 0x000fca00078e0204 */
[----:B------:R-:W-:-:S13]  /*0ba0*/  ISETP.GE.U32.AND P0, PT, R0, R29, PT ;  /* 0x0000001d0000720c */ /* 0x000fda0003f06070 */
[----:B------:R-:W-:-:S04]  /*0bb0*/  @P0 IADD3 R0, PT, PT, -R29, R0, RZ ;  /* 0x000000001d000210 */ /* 0x000fc80007ffe1ff */
[----:B------:R-:W-:-:S13]  /*0bc0*/  ISETP.GE.U32.AND P0, PT, R0, R29, PT ;  /* 0x0000001d0000720c */ /* 0x000fda0003f06070 */
[----:B------:R-:W-:Y:S01]  /*0bd0*/  @P0 IMAD.IADD R0, R0, 0x1, -R29 ;  /* 0x0000000100000824 */ /* 0x000fe200078e0a1d */
[----:B------:R-:W-:-:S04]  /*0be0*/  @!P1 LOP3.LUT R0, RZ, R29, RZ, 0x33, !PT ;  /* 0x0000001dff009212 */ /* 0x000fc800078e33ff */
[----:B------:R-:W-:-:S05]  /*0bf0*/  LEA R3, R27, R0, 0x1 ;  /* 0x000000001b037211 */ /* 0x000fca00078e08ff */
[----:B---3--:R-:W-:-:S05]  /*0c00*/  IMAD.WIDE.U32 R30, R3, 0xc, R30 ;  /* 0x0000000c031e7825 */ /* 0x008fca00078e001e */
[----:B------:R-:W2:Y:S04]  /*0c10*/  LDG.E R2, desc[UR36][R30.64+0x4] ;  /* 0x000004241e027981 */ /* 0x000ea8000c1e1900 */
[----:B------:R-:W3:Y:S01]  /*0c20*/  LDG.E R0, desc[UR36][R30.64] ;  /* 0x000000241e007981 */ /* 0x000ee2000c1e1900 */
[----:B------:R-:W-:Y:S01]  /*0c30*/  IMAD.HI.U32 R8, R24, 0x38e38e39, RZ ;  /* 0x38e38e3918087827 */ /* 0x000fe200078e00ff */
[----:B------:R-:W-:Y:S02]  /*0c40*/  MOV R20, 0xd20 ;  /* 0x00000d2000147802 */ /* 0x000fe40000000f00 */
[----:B------:R-:W-:Y:S02]  /*0c50*/  MOV R21, 0x0 ;  /* 0x0000000000157802 */ /* 0x000fe40000000f00 */
[----:B--2---:R-:W-:Y:S01]  /*0c60*/  IADD3 R3, PT, PT, R17, R2, RZ ;  /* 0x0000000211037210 */ /* 0x004fe20007ffe0ff */
[----:B---3--:R-:W-:-:S04]  /*0c70*/  IMAD R5, R4, R17, R0 ;  /* 0x0000001104057224 */ /* 0x008fc800078e0200 */
[----:B------:R0:W-:Y:S04]  /*0c80*/  STG.E desc[UR36][R30.64+0x4], R3 ;  /* 0x000004031e007986 */ /* 0x0001e8000c101924 */
[----:B------:R0:W-:Y:S01]  /*0c90*/  STG.E desc[UR36][R30.64], R5 ;  /* 0x000000051e007986 */ /* 0x0001e2000c101924 */
[----:B------:R-:W-:-:S04]  /*0ca0*/  IMAD.HI.U32 R0, R26, 0x38e38e39, RZ ;  /* 0x38e38e391a007827 */ /* 0x000fc800078e00ff */
[----:B------:R-:W-:Y:S01]  /*0cb0*/  IMAD.HI.U32 R2, R25, 0x38e38e39, RZ ;  /* 0x38e38e3919027827 */ /* 0x000fe200078e00ff */
[----:B------:R-:W-:-:S04]  /*0cc0*/  SHF.R.U32.HI R9, RZ, 0xd, R0 ;  /* 0x0000000dff097819 */ /* 0x000fc80000011600 */
[----:B------:R-:W-:Y:S01]  /*0cd0*/  SHF.R.U32.HI R16, RZ, 0xd, R2 ;  /* 0x0000000dff107819 */ /* 0x000fe20000011602 */
[----:B------:R-:W-:Y:S01]  /*0ce0*/  IMAD R18, R9, -0x9000, R26 ;  /* 0xffff700009127824 */ /* 0x000fe200078e021a */
[----:B------:R-:W-:-:S03]  /*0cf0*/  SHF.R.U32.HI R2, RZ, 0xd, R8 ;  /* 0x0000000dff027819 */ /* 0x000fc60000011608 */
[----:B0-----:R-:W-:-:S07]  /*0d00*/  IMAD R16, R16, -0x9000, R25 ;  /* 0xffff700010107824 */ /* 0x001fce00078e0219 */
[----:B------:R-:W-:Y:S05]  /*0d10*/  CALL.REL.NOINC `($_Z11process_gpu16s_sparse_samplerPj$_Z6powModjj) ;  /* 0x0000001800007944 */ /* 0x000fea0003c00000 */
[----:B------:R-:W2:Y:S01]  /*0d20*/  LDG.E R0, desc[UR36][R30.64+0x8] ;  /* 0x000008241e007981 */ /* 0x000ea2000c1e1900 */
[----:B------:R-:W0:Y:S01]  /*0d30*/  LDC.64 R6, c[0x0][0x3a0] ;  /* 0x0000e800ff067b82 */ /* 0x000e220000000a00 */
[----:B------:R-:W-:-:S05]  /*0d40*/  SHF.R.U32.HI R5, RZ, 0x1, R18 ;  /* 0x00000001ff057819 */ /* 0x000fca0000011612 */
[----:B0-----:R-:W-:Y:S01]  /*0d50*/  IMAD.WIDE.U32 R6, R5, 0x4, R6 ;  /* 0x0000000405067825 */ /* 0x001fe200078e0006 */
[----:B------:R-:W0:Y:S03]  /*0d60*/  I2F.U32.RP R10, R29 ;  /* 0x0000001d000a7306 */ /* 0x000e260000209000 */
[----:B--2---:R-:W-:-:S04]  /*0d70*/  IMAD R0, R17, R4, R0 ;  /* 0x0000000411007224 */ /* 0x004fc800078e0200 */
[----:B------:R-:W-:-:S05]  /*0d80*/  IMAD.HI.U32 R3, R0, 0x5fbfb96f, RZ ;  /* 0x5fbfb96f00037827 */ /* 0x000fca00078e00ff */
[----:B------:R-:W-:-:S05]  /*0d90*/  SHF.R.U32.HI R3, RZ, 0x1a, R3 ;  /* 0x0000001aff037819 */ /* 0x000fca0000011603 */
[----:B------:R-:W-:-:S05]  /*0da0*/  IMAD R3, R3, -0xab1d3bf, R0 ;  /* 0xf54e2c4103037824 */ /* 0x000fca00078e0200 */
[----:B------:R1:W-:Y:S04]  /*0db0*/  STG.E desc[UR36][R30.64+0x8], R3 ;  /* 0x000008031e007986 */ /* 0x0003e8000c101924 */
[----:B------:R-:W2:Y:S01]  /*0dc0*/  LDG.E R4, desc[UR36][R6.64] ;  /* 0x0000002406047981 */ /* 0x000ea2000c1e1900 */
[----:B0-----:R-:W0:Y:S01]  /*0dd0*/  MUFU.RCP R10, R10 ;  /* 0x0000000a000a7308 */ /* 0x001e220000001000 */
[----:B------:R-:W-:Y:S02]  /*0de0*/  IADD3 R5, PT, PT, RZ, -R29, RZ ;  /* 0x8000001dff057210 */ /* 0x000fe40007ffe0ff */
[----:B------:R-:W-:Y:S01]  /*0df0*/  ISETP.NE.U32.AND P1, PT, R29, RZ, PT ;  /* 0x000000ff1d00720c */ /* 0x000fe20003f25070 */
[----:B------:R-:W3:Y:S01]  /*0e00*/  LDG.E R17, desc[UR36][R6.64+0x4] ;  /* 0x0000042406117981 */ /* 0x000ee2000c1e1900 */
[----:B-1----:R-:W1:Y:S01]  /*0e10*/  LDC.64 R30, c[0x0][0x398] ;  /* 0x0000e600ff1e7b82 */ /* 0x002e620000000a00 */
[----:B0-----:R-:W-:-:S04]  /*0e20*/  IADD3 R8, PT, PT, R10, 0xffffffe, RZ ;  /* 0x0ffffffe0a087810 */ /* 0x001fc80007ffe0ff */
[----:B------:R0:W4:Y:S02]  /*0e30*/  F2I.FTZ.U32.TRUNC.NTZ R9, R8 ;  /* 0x0000000800097305 */ /* 0x000124000021f000 */
[----:B0-----:R-:W-:Y:S02]  /*0e40*/  IMAD.MOV.U32 R8, RZ, RZ, RZ ;  /* 0x000000ffff087224 */ /* 0x001fe400078e00ff */
[----:B----4-:R-:W-:-:S04]  /*0e50*/  IMAD R5, R5, R9, RZ ;  /* 0x0000000905057224 */ /* 0x010fc800078e02ff */
[----:B------:R-:W-:-:S06]  /*0e60*/  IMAD.HI.U32 R5, R9, R5, R8 ;  /* 0x0000000509057227 */ /* 0x000fcc00078e0008 */
[----:B--2---:R-:W-:-:S05]  /*0e70*/  IMAD.HI.U32 R0, R5, R4, RZ ;  /* 0x0000000405007227 */ /* 0x004fca00078e00ff */
[----:B------:R-:W-:-:S05]  /*0e80*/  IADD3 R0, PT, PT, -R0, RZ, RZ ;  /* 0x000000ff00007210 */ /* 0x000fca0007ffe1ff */
[----:B------:R-:W-:-:S05]  /*0e90*/  IMAD R0, R29, R0, R4 ;  /* 0x000000001d007224 */ /* 0x000fca00078e0204 */
[----:B------:R-:W-:-:S13]  /*0ea0*/  ISETP.GE.U32.AND P0, PT, R0, R29, PT ;  /* 0x0000001d0000720c */ /* 0x000fda0003f06070 */
[----:B------:R-:W-:-:S04]  /*0eb0*/  @P0 IADD3 R0, PT, PT, -R29, R0, RZ ;  /* 0x000000001d000210 */ /* 0x000fc80007ffe1ff */
[----:B------:R-:W-:-:S13]  /*0ec0*/  ISETP.GE.U32.AND P0, PT, R0, R29, PT ;  /* 0x0000001d0000720c */ /* 0x000fda0003f06070 */
[----:B------:R-:W-:Y:S02]  /*0ed0*/  @P0 IADD3 R0, PT, PT, -R29, R0, RZ ;  /* 0x000000001d000210 */ /* 0x000fe40007ffe1ff */
[----:B------:R-:W-:-:S04]  /*0ee0*/  @!P1 LOP3.LUT R0, RZ, R29, RZ, 0x33, !PT ;  /* 0x0000001dff009212 */ /* 0x000fc800078e33ff */
[----:B------:R-:W-:-:S05]  /*0ef0*/  LEA R3, R27, R0, 0x1 ;  /* 0x000000001b037211 */ /* 0x000fca00078e08ff */
[----:B-1----:R-:W-:-:S05]  /*0f00*/  IMAD.WIDE.U32 R30, R3, 0xc, R30 ;  /* 0x0000000c031e7825 */ /* 0x002fca00078e001e */
[----:B------:R-:W3:Y:S04]  /*0f10*/  LDG.E R8, desc[UR36][R30.64+0x4] ;  /* 0x000004241e087981 */ /* 0x000ee8000c1e1900 */
[----:B------:R-:W2:Y:S01]  /*0f20*/  LDG.E R0, desc[UR36][R30.64] ;  /* 0x000000241e007981 */ /* 0x000ea2000c1e1900 */
[----:B------:R-:W-:Y:S01]  /*0f30*/  MOV R20, 0xfa0 ;  /* 0x00000fa000147802 */ /* 0x000fe20000000f00 */
[----:B------:R-:W-:Y:S01]  /*0f40*/  IMAD.MOV.U32 R21, RZ, RZ, 0x0 ;  /* 0x00000000ff157424 */ /* 0x000fe200078e00ff */
[----:B---3--:R-:W-:Y:S01]  /*0f50*/  IADD3 R3, PT, PT, R17, R8, RZ ;  /* 0x0000000811037210 */ /* 0x008fe20007ffe0ff */
[----:B--2---:R-:W-:-:S04]  /*0f60*/  IMAD R5, R4, R17, R0 ;  /* 0x0000001104057224 */ /* 0x004fc800078e0200 */
[----:B------:R0:W-:Y:S04]  /*0f70*/  STG.E desc[UR36][R30.64+0x4], R3 ;  /* 0x000004031e007986 */ /* 0x0001e8000c101924 */
[----:B------:R0:W-:Y:S02]  /*0f80*/  STG.E desc[UR36][R30.64], R5 ;  /* 0x000000051e007986 */ /* 0x0001e4000c101924 */
[----:B0-----:R-:W-:Y:S05]  /*0f90*/  CALL.REL.NOINC `($_Z11process_gpu16s_sparse_samplerPj$_Z6powModjj) ;  /* 0x0000001400607944 */ /* 0x001fea0003c00000 */
        /* <DEDUP_REMOVED lines=18> */
[----:B0-----:R-:W-:Y:S01]  /*10c0*/  MOV R8, RZ ;  /* 0x000000ff00087202 */ /* 0x001fe20000000f00 */
        /* <DEDUP_REMOVED lines=11> */
[----:B-1----:R-:W-:-:S05]  /*1180*/  IMAD.WIDE.U32 R30, R3, 0xc, R30 ;  /* 0x0000000c031e7825 */ /* 0x002fca00078e001e */
[----:B------:R-:W3:Y:S04]  /*1190*/  LDG.E R8, desc[UR36][R30.64+0x4] ;  /* 0x000004241e087981 */ /* 0x000ee8000c1e1900 */
[----:B------:R-:W2:Y:S01]  /*11a0*/  LDG.E R0, desc[UR36][R30.64] ;  /* 0x000000241e007981 */ /* 0x000ea2000c1e1900 */
[----:B------:R-:W-:Y:S01]  /*11b0*/  HFMA2 R21, -RZ, RZ, 0, 0 ;  /* 0x00000000ff157431 */ /* 0x000fe200000001ff */
[----:B------:R-:W-:Y:S02]  /*11c0*/  MOV R20, 0x1220 ;  /* 0x0000122000147802 */ /* 0x000fe40000000f00 */
[----:B---3--:R-:W-:Y:S01]  /*11d0*/  IADD3 R3, PT, PT, R17, R8, RZ ;  /* 0x0000000811037210 */ /* 0x008fe20007ffe0ff */
[----:B--2---:R-:W-:-:S04]  /*11e0*/  IMAD R5, R4, R17, R0 ;  /* 0x0000001104057224 */ /* 0x004fc800078e0200 */
[----:B------:R0:W-:Y:S04]  /*11f0*/  STG.E desc[UR36][R30.64+0x4], R3 ;  /* 0x000004031e007986 */ /* 0x0001e8000c101924 */
[----:B------:R0:W-:Y:S02]  /*1200*/  STG.E desc[UR36][R30.64], R5 ;  /* 0x000000051e007986 */ /* 0x0001e4000c101924 */
[----:B0-----:R-:W-:Y:S05]  /*1210*/  CALL.REL.NOINC `($_Z11process_gpu16s_sparse_samplerPj$_Z6powModjj) ;  /* 0x0000001000c07944 */ /* 0x001fea0003c00000 */
[----:B------:R-:W2:Y:S01]  /*1220*/  LDG.E R0, desc[UR36][R30.64+0x8] ;  /* 0x000008241e007981 */ /* 0x000ea2000c1e1900 */
[----:B------:R-:W0:Y:S01]  /*1230*/  LDC.64 R6, c[0x0][0x3a0] ;  /* 0x0000e800ff067b82 */ /* 0x000e220000000a00 */
[----:B------:R-:W-:-:S05]  /*1240*/  IADD3 R5, PT, PT, R22, UR38, RZ ;  /* 0x0000002616057c10 */ /* 0x000fca000fffe0ff */
[----:B------:R-:W-:-:S05]  /*1250*/  IMAD R2, R2, -0x9000, R5 ;  /* 0xffff700002027824 */ /* 0x000fca00078e0205 */
        /* <DEDUP_REMOVED lines=10> */
[----:B------:R-:W-:Y:S01]  /*1300*/  IMAD.MOV R5, RZ, RZ, -R29 ;  /* 0x000000ffff057224 */ /* 0x000fe200078e0a1d */
        /* <DEDUP_REMOVED lines=20> */
[----:B------:R-:W-:Y:S01]  /*1450*/  HFMA2 R21, -RZ, RZ, 0, 0 ;  /* 0x00000000ff157431 */ /* 0x000fe200000001ff */
[----:B------:R-:W-:Y:S01]  /*1460*/  MOV R20, 0x14c0 ;  /* 0x000014c000147802 */ /* 0x000fe20000000f00 */
[----:B---3--:R-:W-:Y:S02]  /*1470*/  IMAD.IADD R3, R17, 0x1, R2 ;  /* 0x0000000111037824 */ /* 0x008fe400078e0202 */
[----:B--2---:R-:W-:-:S03]  /*1480*/  IMAD R5, R4, R17, R0 ;  /* 0x0000001104057224 */ /* 0x004fc600078e0200 */
[----:B------:R0:W-:Y:S04]  /*1490*/  STG.E desc[UR36][R30.64+0x4], R3 ;  /* 0x000004031e007986 */ /* 0x0001e8000c101924 */
[----:B------:R0:W-:Y:S02]  /*14a0*/  STG.E desc[UR36][R30.64], R5 ;  /* 0x000000051e007986 */ /* 0x0001e4000c101924 */
[----:B0-----:R-:W-:Y:S05]  /*14b0*/  CALL.REL.NOINC `($_Z11process_gpu16s_sparse_samplerPj$_Z6powModjj) ;  /* 0x0000001000187944 */ /* 0x001fea0003c00000 */
[----:B------:R-:W2:Y:S01]  /*14c0*/  LDG.E R0, desc[UR36][R30.64+0x8] ;  /* 0x000008241e007981 */ /* 0x000ea2000c1e1900 */
[----:B------:R-:W-:-:S04]  /*14d0*/  IADD3 R22, PT, PT, R22, 0x4, RZ ;  /* 0x0000000416167810 */ /* 0x000fc80007ffe0ff */
[----:B------:R-:W-:Y:S01]  /*14e0*/  ISETP.NE.AND P0, PT, R22, 0x4803, PT ;  /* 0x000048031600780c */ /* 0x000fe20003f05270 */
[----:B--2---:R-:W-:-:S04]  /*14f0*/  IMAD R0, R17, R4, R0 ;  /* 0x0000000411007224 */ /* 0x004fc800078e0200 */
[----:B------:R-:W-:-:S05]  /*1500*/  IMAD.HI.U32 R2, R0, 0x5fbfb96f, RZ ;  /* 0x5fbfb96f00027827 */ /* 0x000fca00078e00ff */
[----:B------:R-:W-:-:S05]  /*1510*/  SHF.R.U32.HI R3, RZ, 0x1a, R2 ;  /* 0x0000001aff037819 */ /* 0x000fca0000011602 */
[----:B------:R-:W-:-:S05]  /*1520*/  IMAD R3, R3, -0xab1d3bf, R0 ;  /* 0xf54e2c4103037824 */ /* 0x000fca00078e0200 */
[----:B------:R0:W-:Y:S01]  /*1530*/  STG.E desc[UR36][R30.64+0x8], R3 ;  /* 0x000008031e007986 */ /* 0x0001e2000c101924 */
[----:B------:R-:W-:Y:S05]  /*1540*/  @!P0 EXIT ;  /* 0x000000000000894d */ /* 0x000fea0003800000 */
[----:B------:R-:W-:Y:S01]  /*1550*/  IADD3 R23, PT, PT, R23, 0x4, RZ ;  /* 0x0000000417177810 */ /* 0x000fe20007ffe0ff */
[----:B------:R-:W-:Y:S01]  /*1560*/  VIADD R24, R24, 0x4 ;  /* 0x0000000418187836 */ /* 0x000fe20000000000 */
[----:B------:R-:W-:Y:S02]  /*1570*/  IADD3 R26, PT, PT, R26, 0x4, RZ ;  /* 0x000000041a1a7810 */ /* 0x000fe40007ffe0ff */
[----:B------:R-:W-:Y:S02]  /*1580*/  IADD3 R25, PT, PT, R25, 0x4, RZ ;  /* 0x0000000419197810 */ /* 0x000fe40007ffe0ff */
[----:B------:R-:W-:Y:S01]  /*1590*/  IADD3 R19, PT, PT, R19, 0x4, RZ ;  /* 0x0000000413137810 */ /* 0x000fe20007ffe0ff */
[----:B------:R-:W-:Y:S06]  /*15a0*/  BRA `(.L_x_7) ;  /* 0xfffffff400247947 */ /* 0x000fec000383ffff */
.L_x_6:
[C---:B0-----:R-:W-:Y:S02]  /*15b0*/  LOP3.LUT R17, R2.reuse, 0x7, RZ, 0xc0, !PT ;  /* 0x0000000702117812 */ /* 0x041fe400078ec0ff */
[----:B------:R-:W-:Y:S02]  /*15c0*/  LOP3.LUT R18, R2, 0xf, RZ, 0xc0, !PT ;  /* 0x0000000f02127812 */ /* 0x000fe400078ec0ff */
[----:B------:R-:W-:Y:S01]  /*15d0*/  LEA R23, R28, R1, 0x2 ;  /* 0x000000011c177211 */ /* 0x000fe200078e10ff */
[----:B------:R-:W-:Y:S01]  /*15e0*/  VIADD R25, R17, 0xffffffff ;  /* 0xffffffff11197836 */ /* 0x000fe20000000000 */
[C---:B------:R-:W-:Y:S02]  /*15f0*/  LOP3.LUT R16, R2.reuse, 0xfffffff0, RZ, 0xc0, !PT ;  /* 0xfffffff002107812 */ /* 0x040fe400078ec0ff */
[----:B------:R-:W-:Y:S02]  /*1600*/  LOP3.LUT R2, R2, 0x3, RZ, 0xc0, !PT ;  /* 0x0000000302027812 */ /* 0x000fe400078ec0ff */
[----:B------:R-:W-:-:S02]  /*1610*/  MOV R24, RZ ;  /* 0x000000ff00187202 */ /* 0x000fc40000000f00 */
[----:B------:R-:W-:Y:S02]  /*1620*/  IADD3 R23, PT, PT, R23, 0x20, RZ ;  /* 0x0000002017177810 */ /* 0x000fe40007ffe0ff */
[----:B------:R-:W-:Y:S02]  /*1630*/  IADD3 R26, PT, PT, R18, -0x1, RZ ;  /* 0xffffffff121a7810 */ /* 0x000fe40007ffe0ff */
[----:B------:R-:W-:-:S07]  /*1640*/  IADD3 R22, PT, PT, -R16, RZ, RZ ;  /* 0x000000ff10167210 */ /* 0x000fce0007ffe1ff */
.L_x_13:
[----:B------:R-:W-:Y:S01]  /*1650*/  IADD3 R0, PT, PT, R24, UR38, RZ ;  /* 0x0000002618007c10 */ /* 0x000fe2000fffe0ff */
[----:B0-----:R-:W0:Y:S01]  /*1660*/  LDC.64 R6, c[0x0][0x3a0] ;  /* 0x0000e800ff067b82 */ /* 0x001e220000000a00 */
[----:B------:R-:W2:Y:S03]  /*1670*/  LDCU UR4, c[0x0][0x388] ;  /* 0x00007100ff0477ac */ /* 0x000ea60008000800 */
[----:B-1----:R-:W-:-:S05]  /*1680*/  IMAD.HI.U32 R3, R0, 0x38e38e39, RZ ;  /* 0x38e38e3900037827 */ /* 0x002fca00078e00ff */
[----:B------:R-:W-:-:S05]  /*1690*/  SHF.R.U32.HI R3, RZ, 0xd, R3 ;  /* 0x0000000dff037819 */ /* 0x000fca0000011603 */
[----:B------:R-:W-:-:S05]  /*16a0*/  IMAD R3, R3, -0x9000, R0 ;  /* 0xffff700003037824 */ /* 0x000fca00078e0200 */
[----:B------:R-:W-:-:S05]  /*16b0*/  SHF.R.U32.HI R3, RZ, 0x1, R3 ;  /* 0x00000001ff037819 */ /* 0x000fca0000011603 */
[----:B0-----:R-:W-:-:S05]  /*16c0*/  IMAD.WIDE.U32 R6, R3, 0x4, R6 ;  /* 0x0000000403067825 */ /* 0x001fca00078e0006 */
[----:B------:R-:W3:Y:S04]  /*16d0*/  LDG.E R4, desc[UR36][R6.64] ;  /* 0x0000002406047981 */ /* 0x000ee8000c1e1900 */
[----:B------:R0:W5:Y:S01]  /*16e0*/  LDG.E R19, desc[UR36][R6.64+0x4] ;  /* 0x0000042406137981 */ /* 0x000162000c1e1900 */
[----:B--2---:R-:W-:Y:S01]  /*16f0*/  UISETP.GE.U32.AND UP0, UPT, UR4, 0x10, UPT ;  /* 0x000000100400788c */ /* 0x004fe2000bf06070 */
[----:B------:R-:W-:Y:S01]  /*1700*/  HFMA2 R3, -RZ, RZ, 0, 0 ;  /* 0x00000000ff037431 */ /* 0x000fe200000001ff */
[----:B---3--:R-:W-:-:S07]  /*1710*/  MOV R8, R4 ;  /* 0x0000000400087202 */ /* 0x008fce0000000f00 */
[----:B0-----:R-:W-:Y:S05]  /*1720*/  BRA.U !UP0, `(.L_x_8) ;  /* 0x0000000508607547 */ /* 0x001fea000b800000 */
[----:B------:R-:W-:Y:S01]  /*1730*/  MOV R0, R23 ;  /* 0x0000001700007202 */ /* 0x000fe20000000f00 */
[----:B------:R-:W-:Y:S01]  /*1740*/  IMAD.MOV.U32 R3, RZ, RZ, R22 ;  /* 0x000000ffff037224 */ /* 0x000fe200078e0016 */
[----:B------:R-:W-:-:S07]  /*1750*/  MOV R8, R4 ;  /* 0x0000000400087202 */ /* 0x000fce0000000f00 */
.L_x_9:
[----:B------:R-:W2:Y:S04]  /*1760*/  LDL R9, [R0+-0x20] ;  /* 0xffffe00000097983 */ /* 0x000ea80000100800 */
[----:B------:R-:W3:Y:S04]  /*1770*/  LDL R10, [R0+-0x1c] ;  /* 0xffffe400000a7983 */ /* 0x000ee80000100800 */
[----:B------:R-:W4:Y:S04]  /*1780*/  LDL R11, [R0+-0x18] ;  /* 0xffffe800000b7983 */ /* 0x000f280000100800 */
[----:B------:R-:W4:Y:S04]  /*1790*/  LDL R12, [R0+-0x14] ;  /* 0xffffec00000c7983 */ /* 0x000f280000100800 */
[----:B------:R-:W4:Y:S04]  /*17a0*/  LDL R13, [R0+-0x10] ;  /* 0xfffff000000d7983 */ /* 0x000f280000100800 */
[----:B------:R-:W4:Y:S04]  /*17b0*/  LDL R14, [R0+-0xc] ;  /* 0xfffff400000e7983 */ /* 0x000f280000100800 */
[----:B------:R-:W4:Y:S04]  /*17c0*/  LDL R7, [R0+-0x8] ;  /* 0xfffff80000077983 */ /* 0x000f280000100800 */
[----:B------:R-:W4:Y:S04]  /*17d0*/  LDL R5, [R0+-0x4] ;  /* 0xfffffc0000057983 */ /* 0x000f280000100800 */
[----:B------:R-:W4:Y:S01]  /*17e0*/  LDL R6, [R0] ;  /* 0x0000000000067983 */ /* 0x000f220000100800 */
[----:B--2---:R-:W-:-:S04]  /*17f0*/  IMAD R9, R9, R8, R8 ;  /* 0x0000000809097224 */ /* 0x004fc800078e0208 */
[----:B------:R-:W-:-:S05]  /*1800*/  IMAD.HI.U32 R8, R9, 0x5fbfb96f, RZ ;  /* 0x5fbfb96f09087827 */ /* 0x000fca00078e00ff */
[----:B------:R-:W-:-:S05]  /*1810*/  SHF.R.U32.HI R8, RZ, 0x1a, R8 ;  /* 0x0000001aff087819 */ /* 0x000fca0000011608 */
[----:B------:R-:W-:Y:S02]  /*1820*/  IMAD R9, R8, -0xab1d3bf, R9 ;  /* 0xf54e2c4108097824 */ /* 0x000fe400078e0209 */
[----:B------:R-:W2:Y:S02]  /*1830*/  LDL R8, [R0+0x4] ;  /* 0x0000040000087983 */ /* 0x000ea40000100800 */
[----:B---3--:R-:W-:-:S04]  /*1840*/  IMAD R10, R9, R10, R9 ;  /* 0x0000000a090a7224 */ /* 0x008fc800078e0209 */
[----:B------:R-:W-:-:S05]  /*1850*/  IMAD.HI.U32 R9, R10, 0x5fbfb96f, RZ ;  /* 0x5fbfb96f0a097827 */ /* 0x000fca00078e00ff */
[----:B------:R-:W-:-:S05]  /*1860*/  SHF.R.U32.HI R9, RZ, 0x1a, R9 ;  /* 0x0000001aff097819 */ /* 0x000fca0000011609 */
[----:B------:R-:W-:Y:S02]  /*1870*/  IMAD R10, R9, -0xab1d3bf, R10 ;  /* 0xf54e2c41090a7824 */ /* 0x000fe400078e020a */
[----:B------:R-:W3:Y:S02]  /*1880*/  LDL R9, [R0+0x8] ;  /* 0x0000080000097983 */ /* 0x000ee40000100800 */
[----:B----4-:R-:W-:-:S04]  /*1890*/  IMAD R11, R10, R11, R10 ;  /* 0x0000000b0a0b7224 */ /* 0x010fc800078e020a */
[----:B------:R-:W-:-:S05]  /*18a0*/  IMAD.HI.U32 R10, R11, 0x5fbfb96f, RZ ;  /* 0x5fbfb96f0b0a7827 */ /* 0x000fca00078e00ff */
[----:B------:R-:W-:-:S05]  /*18b0*/  SHF.R.U32.HI R10, RZ, 0x1a, R10 ;  /* 0x0000001aff0a7819 */ /* 0x000fca000001160a */
[----:B------:R-:W-:Y:S02]  /*18c0*/  IMAD R11, R10, -0xab1d3bf, R11 ;  /* 0xf54e2c410a0b7824 */ /* 0x000fe400078e020b */
[----:B------:R-:W4:Y:S02]  /*18d0*/  LDL R10, [R0+0xc] ;  /* 0x00000c00000a7983 */ /* 0x000f240000100800 */
[----:B------:R-:W-:-:S04]  /*18e0*/  IMAD R12, R11, R12, R11 ;  /* 0x0000000c0b0c7224 */ /* 0x000fc800078e020b */
        /* <DEDUP_REMOVED lines=18> */
[----:B------:R0:W4:Y:S01]  /*1a10*/  LDL R7, [R0+0x1c] ;  /* 0x00001c0000077983 */ /* 0x0001220000100800 */
[----:B------:R-:W-:Y:S01]  /*1a20*/  IADD3 R3, PT, PT, R3, 0x10, RZ ;  /* 0x0000001003037810 */ /* 0x000fe20007ffe0ff */
[----:B------:R-:W-:-:S03]  /*1a30*/  IMAD R5, R14, R5, R14 ;  /* 0x000000050e057224 */ /* 0x000fc600078e020e */
[----:B------:R-:W-:Y:S01]  /*1a40*/  ISETP.NE.AND P0, PT, R3, RZ, PT ;  /* 0x000000ff0300720c */ /* 0x000fe20003f05270 */
[----:B------:R-:W-:Y:S01]  /*1a50*/  IMAD.HI.U32 R14, R5, 0x5fbfb96f, RZ ;  /* 0x5fbfb96f050e7827 */ /* 0x000fe200078e00ff */
[----:B0-----:R-:W-:-:S04]  /*1a60*/  IADD3 R0, PT, PT, R0, 0x40, RZ ;  /* 0x0000004000007810 */ /* 0x001fc80007ffe0ff */
[----:B------:R-:W-:-:S05]  /*1a70*/  SHF.R.U32.HI R14, RZ, 0x1a, R14 ;  /* 0x0000001aff0e7819 */ /* 0x000fca000001160e */
[----:B------:R-:W-:-:S04]  /*1a80*/  IMAD R5, R14, -0xab1d3bf, R5 ;  /* 0xf54e2c410e057824 */ /* 0x000fc800078e0205 */
[----:B------:R-:W-:-:S04]  /*1a90*/  IMAD R6, R5, R6, R5 ;  /* 0x0000000605067224 */ /* 0x000fc800078e0205 */
[----:B------:R-:W-:-:S05]  /*1aa0*/  IMAD.HI.U32 R5, R6, 0x5fbfb96f, RZ ;  /* 0x5fbfb96f06057827 */ /* 0x000fca00078e00ff */
[----:B------:R-:W-:-:S05]  /*1ab0*/  SHF.R.U32.HI R5, RZ, 0x1a, R5 ;  /* 0x0000001aff057819 */ /* 0x000fca0000011605 */
[----:B------:R-:W-:-:S04]  /*1ac0*/  IMAD R5, R5, -0xab1d3bf, R6 ;  /* 0xf54e2c4105057824 */ /* 0x000fc800078e0206 */
[----:B--2---:R-:W-:-:S04]  /*1ad0*/  IMAD R8, R5, R8, R5 ;  /* 0x0000000805087224 */ /* 0x004fc800078e0205 */
[----:B------:R-:W-:-:S05]  /*1ae0*/  IMAD.HI.U32 R5, R8, 0x5fbfb96f, RZ ;  /* 0x5fbfb96f08057827 */ /* 0x000fca00078e00ff */
[----:B------:R-:W-:-:S05]  /*1af0*/  SHF.R.U32.HI R5, RZ, 0x1a, R5 ;  /* 0x0000001aff057819 */ /* 0x000fca0000011605 */
[----:B------:R-:W-:-:S04]  /*1b00*/  IMAD R8, R5, -0xab1d3bf, R8 ;  /* 0xf54e2c4105087824 */ /* 0x000fc800078e0208 */
[----:B---3--:R-:W-:-:S04]  /*1b10*/  IMAD R9, R8, R9, R8 ;  /* 0x0000000908097224 */ /* 0x008fc800078e0208 */
[----:B------:R-:W-:-:S05]  /*1b20*/  IMAD.HI.U32 R5, R9, 0x5fbfb96f, RZ ;  /* 0x5fbfb96f09057827 */ /* 0x000fca00078e00ff */
[----:B------:R-:W-:-:S05]  /*1b30*/  SHF.R.U32.HI R6, RZ, 0x1a, R5 ;  /* 0x0000001aff067819 */ /* 0x000fca0000011605 */
[----:B------:R-:W-:-:S04]  /*1b40*/  IMAD R9, R6, -0xab1d3bf, R9 ;  /* 0xf54e2c4106097824 */ /* 0x000fc800078e0209 */
[----:B----4-:R-:W-:-:S04]  /*1b50*/  IMAD R10, R9, R10, R9 ;  /* 0x0000000a090a7224 */ /* 0x010fc800078e0209 */
[----:B------:R-:W-:-:S05]  /*1b60*/  IMAD.HI.U32 R5, R10, 0x5fbfb96f, RZ ;  /* 0x5fbfb96f0a057827 */ /* 0x000fca00078e00ff */
[----:B------:R-:W-:-:S05]  /*1b70*/  SHF.R.U32.HI R5, RZ, 0x1a, R5 ;  /* 0x0000001aff057819 */ /* 0x000fca0000011605 */
[----:B------:R-:W-:-:S04]  /*1b80*/  IMAD R10, R5, -0xab1d3bf, R10 ;  /* 0xf54e2c41050a7824 */ /* 0x000fc800078e020a */
[----:B------:R-:W-:-:S04]  /*1b90*/  IMAD R11, R10, R11, R10 ;  /* 0x0000000b0a0b7224 */ /* 0x000fc800078e020a */
        /* <DEDUP_REMOVED lines=14> */
[----:B------:R-:W-:Y:S01]  /*1c80*/  IMAD R8, R8, -0xab1d3bf, R7 ;  /* 0xf54e2c4108087824 */ /* 0x000fe200078e0207 */
[----:B------:R-:W-:Y:S06]  /*1c90*/  @P0 BRA `(.L_x_9) ;  /* 0xfffffff800b00947 */ /* 0x000fec000383ffff */
[----:B------:R-:W-:-:S07]  /*1ca0*/  MOV R3, R16 ;  /* 0x0000001000037202 */ /* 0x000fce0000000f00 */
.L_x_8:
[----:B------:R-:W-:-:S13]  /*1cb0*/  ISETP.NE.AND P0, PT, R18, RZ, PT ;  /* 0x000000ff1200720c */ /* 0x000fda0003f05270 */
[----:B------:R-:W-:Y:S05]  /*1cc0*/  @!P0 BRA `(.L_x_10) ;  /* 0x0000000400788947 */ /* 0x000fea0003800000 */
[----:B------:R-:W-:Y:S02]  /*1cd0*/  ISETP.GE.U32.AND P0, PT, R26, 0x7, PT ;  /* 0x000000071a00780c */ /* 0x000fe40003f06070 */
[----:B------:R-:W-:-:S11]  /*1ce0*/  ISETP.NE.AND P1, PT, R17, RZ, PT ;  /* 0x000000ff1100720c */ /* 0x000fd60003f25270 */
[----:B------:R-:W-:Y:S05]  /*1cf0*/  @!P0 BRA `(.L_x_11) ;  /* 0x0000000000ac8947 */ /* 0x000fea0003800000 */
[----:B------:R-:W-:-:S05]  /*1d00*/  IADD3 R0, PT, PT, R28, R3, RZ ;  /* 0x000000031c007210 */ /* 0x000fca0007ffe0ff */
[----:B------:R-:W-:-:S05]  /*1d10*/  IMAD.U32 R6, R0, 0x4, R1 ;  /* 0x0000000400067824 */ /* 0x000fca00078e0001 */
[----:B------:R-:W2:Y:S04]  /*1d20*/  LDL R5, [R6] ;  /* 0x0000000006057983 */ /* 0x000ea80000100800 */
[----:B------:R-:W3:Y:S04]  /*1d30*/  LDL R7, [R6+0x4] ;  /* 0x0000040006077983 */ /* 0x000ee80000100800 */
[----:B------:R-:W4:Y:S04]  /*1d40*/  LDL R9, [R6+0x8] ;  /* 0x0000080006097983 */ /* 0x000f280000100800 */
[----:B------:R-:W4:Y:S04]  /*1d50*/  LDL R11, [R6+0xc] ;  /* 0x00000c00060b7983 */ /* 0x000f280000100800 */
[----:B------:R-:W4:Y:S04]  /*1d60*/  LDL R13, [R6+0x10] ;  /* 0x00001000060d7983 */ /* 0x000f280000100800 */
[----:B------:R-:W4:Y:S04]  /*1d70*/  LDL R15, [R6+0x14] ;  /* 0x00001400060f7983 */ /* 0x000f280000100800 */
[----:B------:R-:W4:Y:S04]  /*1d80*/  LDL R21, [R6+0x18] ;  /* 0x0000180006157983 */ /* 0x000f280000100800 */
[----:B------:R-:W4:Y:S01]  /*1d90*/  LDL R31, [R6+0x1c] ;  /* 0x00001c00061f7983 */ /* 0x000f220000100800 */
[----:B------:R-:W-:Y:S01]  /*1da0*/  IADD3 R3, PT, PT, R3, 0x8, RZ ;  /* 0x0000000803037810 */ /* 0x000fe20007ffe0ff */
        /* <DEDUP_REMOVED lines=31> */
[----:B------:R-:W-:-:S07]  /*1fa0*/  IMAD R8, R0, -0xab1d3bf, R31 ;  /* 0xf54e2c4100087824 */ /* 0x000fce00078e021f */
.L_x_11:
[----:B------:R-:W-:Y:S05]  /*1fb0*/  @!P1 BRA `(.L_x_10) ;  /* 0x0000000000bc9947 */ /* 0x000fea0003800000 */
[----:B------:R-:W-:Y:S02]  /*1fc0*/  ISETP.GE.U32.AND P0, PT, R25, 0x3, PT ;  /* 0x000000031900780c */ /* 0x000fe40003f06070 */
[----:B------:R-:W-:-:S11]  /*1fd0*/  ISETP.NE.AND P1, PT, R2, RZ, PT ;  /* 0x000000ff0200720c */ /* 0x000fd60003f25270 */
[----:B------:R-:W-:Y:S05]  /*1fe0*/  @!P0 BRA `(.L_x_12) ;  /* 0x00000000005c8947 */ /* 0x000fea0003800000 */
[----:B------:R-:W-:-:S04]  /*1ff0*/  IADD3 R0, PT, PT, R28, R3, RZ ;  /* 0x000000031c007210 */ /* 0x000fc80007ffe0ff */
[----:B------:R-:W-:-:S05]  /*2000*/  LEA R0, R0, R1, 0x2 ;  /* 0x0000000100007211 */ /* 0x000fca00078e10ff */
[----:B------:R-:W2:Y:S04]  /*2010*/  LDL R5, [R0] ;  /* 0x0000000000057983 */ /* 0x000ea80000100800 */
[----:B------:R-:W3:Y:S04]  /*2020*/  LDL R7, [R0+0x4] ;  /* 0x0000040000077983 */ /* 0x000ee80000100800 */
[----:B------:R-:W4:Y:S04]  /*2030*/  LDL R9, [R0+0x8] ;  /* 0x0000080000097983 */ /* 0x000f280000100800 */
[----:B------:R0:W4:Y:S01]  /*2040*/  LDL R11, [R0+0xc] ;  /* 0x00000c00000b7983 */ /* 0x0001220000100800 */
        /* <DEDUP_REMOVED lines=11> */
[----:B0-----:R-:W-:-:S05]  /*2100*/  SHF.R.U32.HI R0, RZ, 0x1a, R5 ;  /* 0x0000001aff007819 */ /* 0x001fca0000011605 */
[----:B------:R-:W-:-:S04]  /*2110*/  IMAD R0, R0, -0xab1d3bf, R9 ;  /* 0xf54e2c4100007824 */ /* 0x000fc800078e0209 */
[----:B------:R-:W-:-:S04]  /*2120*/  IMAD R11, R0, R11, R0 ;  /* 0x0000000b000b7224 */ /* 0x000fc800078e0200 */
[----:B------:R-:W-:-:S05]  /*2130*/  IMAD.HI.U32 R0, R11, 0x5fbfb96f, RZ ;  /* 0x5fbfb96f0b007827 */ /* 0x000fca00078e00ff */
[----:B------:R-:W-:-:S05]  /*2140*/  SHF.R.U32.HI R0, RZ, 0x1a, R0 ;  /* 0x0000001aff007819 */ /* 0x000fca0000011600 */
[----:B------:R-:W-:-:S07]  /*2150*/  IMAD R8, R0, -0xab1d3bf, R11 ;  /* 0xf54e2c4100087824 */ /* 0x000fce00078e020b */
.L_x_12:
[----:B------:R-:W-:Y:S05]  /*2160*/  @!P1 BRA `(.L_x_10) ;  /* 0x0000000000509947 */ /* 0x000fea0003800000 */
[----:B------:R-:W-:-:S05]  /*2170*/  IADD3 R0, PT, PT, R28, R3, RZ ;  /* 0x000000031c007210 */ /* 0x000fca0007ffe0ff */
[----:B------:R-:W-:-:S05]  /*2180*/  IMAD.U32 R6, R0, 0x4, R1 ;  /* 0x0000000400067824 */ /* 0x000fca00078e0001 */
[----:B------:R-:W2:Y:S01]  /*2190*/  LDL R3, [R6] ;  /* 0x0000000006037983 */ /* 0x000ea20000100800 */
[----:B------:R-:W-:Y:S01]  /*21a0*/  ISETP.NE.AND P0, PT, R2, 0x1, PT ;  /* 0x000000010200780c */ /* 0x000fe20003f05270 */
[----:B--2---:R-:W-:-:S04]  /*21b0*/  IMAD R3, R8, R3, R8 ;  /* 0x0000000308037224 */ /* 0x004fc800078e0208 */
[----:B------:R-:W-:-:S05]  /*21c0*/  IMAD.HI.U32 R0, R3, 0x5fbfb96f, RZ ;  /* 0x5fbfb96f03007827 */ /* 0x000fca00078e00ff */
[----:B------:R-:W-:-:S05]  /*21d0*/  SHF.R.U32.HI R0, RZ, 0x1a, R0 ;  /* 0x0000001aff007819 */ /* 0x000fca0000011600 */
[----:B------:R-:W-:Y:S01]  /*21e0*/  IMAD R8, R0, -0xab1d3bf, R3 ;  /* 0xf54e2c4100087824 */ /* 0x000fe200078e0203 */
[----:B------:R-:W-:Y:S06]  /*21f0*/  @!P0 BRA `(.L_x_10) ;  /* 0x00000000002c8947 */ /* 0x000fec0003800000 */
[----:B------:R-:W2:Y:S01]  /*2200*/  LDL R3, [R6+0x4] ;  /* 0x0000040006037983 */ /* 0x000ea20000100800 */
[----:B------:R-:W-:-:S13]  /*2210*/  ISETP.NE.AND P0, PT, R2, 0x2, PT ;  /* 0x000000020200780c */ /* 0x000fda0003f05270 */
[----:B------:R-:W3:Y:S01]  /*2220*/  @P0 LDL R5, [R6+0x8] ;  /* 0x0000080006050983 */ /* 0x000ee20000100800 */
[----:B--2---:R-:W-:-:S04]  /*2230*/  IMAD R3, R8, R3, R8 ;  /* 0x0000000308037224 */ /* 0x004fc800078e0208 */
[----:B------:R-:W-:-:S05]  /*2240*/  IMAD.HI.U32 R0, R3, 0x5fbfb96f, RZ ;  /* 0x5fbfb96f03007827 */ /* 0x000fca00078e00ff */
[----:B------:R-:W-:-:S05]  /*2250*/  SHF.R.U32.HI R0, RZ, 0x1a, R0 ;  /* 0x0000001aff007819 */ /* 0x000fca0000011600 */
[----:B------:R-:W-:-:S04]  /*2260*/  IMAD R8, R0, -0xab1d3bf, R3 ;  /* 0xf54e2c4100087824 */ /* 0x000fc800078e0203 */
[----:B---3--:R-:W-:-:S04]  /*2270*/  @P0 IMAD R5, R8, R5, R8 ;  /* 0x0000000508050224 */ /* 0x008fc800078e0208 */
[----:B------:R-:W-:-:S05]  /*2280*/  @P0 IMAD.HI.U32 R0, R5, 0x5fbfb96f, RZ ;  /* 0x5fbfb96f05000827 */ /* 0x000fca00078e00ff */
[----:B------:R-:W-:-:S05]  /*2290*/  @P0 SHF.R.U32.HI R0, RZ, 0x1a, R0 ;  /* 0x0000001aff000819 */ /* 0x000fca0000011600 */
[----:B------:R-:W-:-:S07]  /*22a0*/  @P0 IMAD R8, R0, -0xab1d3bf, R5 ;  /* 0xf54e2c4100080824 */ /* 0x000fce00078e0205 */
.L_x_10:
[----:B------:R-:W0:Y:S01]  /*22b0*/  I2F.U32.RP R3, R29 ;  /* 0x0000001d00037306 */ /* 0x000e220000209000 */
[----:B------:R-:W-:Y:S01]  /*22c0*/  IADD3 R5, PT, PT, RZ, -R29, RZ ;  /* 0x8000001dff057210 */ /* 0x000fe20007ffe0ff */
[----:B------:R-:W1:Y:S01]  /*22d0*/  LDC.64 R30, c[0x0][0x398] ;  /* 0x0000e600ff1e7b82 */ /* 0x000e620000000a00 */
[----:B------:R-:W-:-:S05]  /*22e0*/  ISETP.NE.U32.AND P1, PT, R29, RZ, PT ;  /* 0x000000ff1d00720c */ /* 0x000fca0003f25070 */
[----:B0-----:R-:W0:Y:S02]  /*22f0*/  MUFU.RCP R3, R3 ;  /* 0x0000000300037308 */ /* 0x001e240000001000 */
[----:B0-----:R-:W-:-:S06]  /*2300*/  IADD3 R6, PT, PT, R3, 0xffffffe, RZ ;  /* 0x0ffffffe03067810 */ /* 0x001fcc0007ffe0ff */
[----:B------:R0:W2:Y:S02]  /*2310*/  F2I.FTZ.U32.TRUNC.NTZ R7, R6 ;  /* 0x0000000600077305 */ /* 0x0000a4000021f000 */
[----:B0-----:R-:W-:Y:S02]  /*2320*/  HFMA2 R6, -RZ, RZ, 0, 0 ;  /* 0x00000000ff067431 */ /* 0x001fe400000001ff */
[----:B--2---:R-:W-:-:S04]  /*2330*/  IMAD R5, R5, R7, RZ ;  /* 0x0000000705057224 */ /* 0x004fc800078e02ff */
[----:B------:R-:W-:-:S06]  /*2340*/  IMAD.HI.U32 R5, R7, R5, R6 ;  /* 0x0000000507057227 */ /* 0x000fcc00078e0006 */
[----:B------:R-:W-:-:S05]  /*2350*/  IMAD.HI.U32 R0, R5, R8, RZ ;  /* 0x0000000805007227 */ /* 0x000fca00078e00ff */
        /* <DEDUP_REMOVED lines=9> */
[----:B------:R-:W2:Y:S04]  /*23f0*/  LDG.E R0, desc[UR36][R30.64+0x4] ;  /* 0x000004241e007981 */ /* 0x000ea8000c1e1900 */
[----:B------:R-:W3:Y:S01]  /*2400*/  LDG.E R5, desc[UR36][R30.64] ;  /* 0x000000241e057981 */ /* 0x000ee2000c1e1900 */
[----:B------:R-:W-:Y:S02]  /*2410*/  MOV R20, 0x2480 ;  /* 0x0000248000147802 */ /* 0x000fe40000000f00 */
[----:B------:R-:W-:Y:S02]  /*2420*/  MOV R21, 0x0 ;  /* 0x0000000000157802 */ /* 0x000fe40000000f00 */
[----:B--2--5:R-:W-:Y:S01]  /*2430*/  IADD3 R3, PT, PT, R19, R0, RZ ;  /* 0x0000000013037210 */ /* 0x024fe20007ffe0ff */
[----:B---3--:R-:W-:-:S04]  /*2440*/  IMAD R5, R4, R19, R5 ;  /* 0x0000001304057224 */ /* 0x008fc800078e0205 */
        /* <DEDUP_REMOVED lines=11> */
[----:B------:R-:W-:Y:S05]  /*2500*/  @P0 BRA `(.L_x_13) ;  /* 0xfffffff000500947 */ /* 0x000fea000383ffff */
[----:B------:R-:W-:Y:S05]  /*2510*/  EXIT ;  /* 0x000000000000794d */ /* 0x000fea0003800000 */
        .type           $_Z11process_gpu16s_sparse_samplerPj$_Z6powModjj,@function
        .size           $_Z11process_gpu16s_sparse_samplerPj$_Z6powModjj,(.L_x_18 - $_Z11process_gpu16s_sparse_samplerPj$_Z6powModjj)
$_Z11process_gpu16s_sparse_samplerPj$_Z6powModjj:
[----:B------:R-:W-:Y:S01]  /*2520*/  IADD3 R1, PT, PT, R1, -0x10, RZ ;  /* 0xfffffff001017810 */ /* 0x000fe20007ffe0ff */
[----:B------:R-:W-:-:S04]  /*2530*/  IMAD.MOV.U32 R0, RZ, RZ, R4 ;  /* 0x000000ffff007224 */ /* 0x000fc800078e0004 */
[----:B------:R-:W-:Y:S04]  /*2540*/  STL [R1+0x8], R21 ;  /* 0x0000081501007387 */ /* 0x000fe80000100800 */
[----:B------:R-:W-:Y:S04]  /*2550*/  STL [R1+0x4], R20 ;  /* 0x0000041401007387 */ /* 0x000fe80000100800 */
[----:B------:R0:W-:Y:S02]  /*2560*/  STL [R1], R2 ;  /* 0x0000000201007387 */ /* 0x0001e40000100800 */
[----:B0-----:R-:W0:Y:S05]  /*2570*/  BMOV.32.CLEAR R2, B6 ;  /* 0x0000000006027355 */ /* 0x001e2a0000100000 */
[----:B------:R-:W-:Y:S01]  /*2580*/  ISETP.NE.AND P0, PT, R0, RZ, PT ;  /* 0x000000ff0000720c */ /* 0x000fe20003f05270 */
[----:B------:R-:W-:Y:S01]  /*2590*/  BSSY.RECONVERGENT B6, `(.L_x_14) ;  /* 0x0000018000067945 */ /* 0x000fe20003800200 */
[----:B------:R-:W-:-:S11]  /*25a0*/  HFMA2 R4, -RZ, RZ, 0, 5.9604644775390625e-08 ;  /* 0x00000001ff047431 */ /* 0x000fd600000001ff */
[----:B0-----:R-:W-:Y:S05]  /*25b0*/  @!P0 BRA `(.L_x_15) ;  /* 0x0000000000548947 */ /* 0x001fea0003800000 */
[----:B------:R-:W-:-:S04]  /*25c0*/  LOP3.LUT R3, R0, 0x1, RZ, 0xc0, !PT ;  /* 0x0000000100037812 */ /* 0x000fc800078ec0ff */
[----:B------:R-:W-:-:S13]  /*25d0*/  ISETP.NE.U32.AND P0, PT, R3, 0x1, PT ;  /* 0x000000010300780c */ /* 0x000fda0003f05070 */
[----:B------:R-:W-:Y:S05]  /*25e0*/  @!P0 BRA `(.L_x_16) ;  /* 0x0000000000248947 */ /* 0x000fea0003800000 */
[----:B------:R-:W-:Y:S02]  /*25f0*/  SHF.R.U32.HI R4, RZ, 0x1, R0 ;  /* 0x00000001ff047819 */ /* 0x000fe40000011600 */
[----:B------:R-:W-:Y:S02]  /*2600*/  MOV R20, 0x2630 ;  /* 0x0000263000147802 */ /* 0x000fe40000000f00 */
[----:B------:R-:W-:-:S07]  /*2610*/  MOV R21, 0x0 ;  /* 0x0000000000157802 */ /* 0x000fce0000000f00 */
[----:B------:R-:W-:Y:S05]  /*2620*/  CALL.REL.NOINC `($_Z11process_gpu16s_sparse_samplerPj$_Z6powModjj) ;  /* 0xfffffffc00bc7944 */ /* 0x000fea0003c3ffff */
[----:B------:R-:W-:-:S04]  /*2630*/  IMAD R4, R4, R4, RZ ;  /* 0x0000000404047224 */ /* 0x000fc800078e02ff */
[----:B------:R-:W-:-:S05]  /*2640*/  IMAD.HI.U32 R0, R4, 0x5fbfb96f, RZ ;  /* 0x5fbfb96f04007827 */ /* 0x000fca00078e00ff */
[----:B------:R-:W-:-:S05]  /*2650*/  SHF.R.U32.HI R3, RZ, 0x1a, R0 ;  /* 0x0000001aff037819 */ /* 0x000fca0000011600 */
[----:B------:R-:W-:Y:S01]  /*2660*/  IMAD R4, R3, -0xab1d3bf, R4 ;  /* 0xf54e2c4103047824 */ /* 0x000fe200078e0204 */
[----:B------:R-:W-:Y:S06]  /*2670*/  BRA `(.L_x_15) ;  /* 0x0000000000247947 */ /* 0x000fec0003800000 */
.L_x_16:
[----:B------:R-:W-:Y:S01]  /*2680*/  HFMA2 R21, -RZ, RZ, 0, 0 ;  /* 0x00000000ff157431 */ /* 0x000fe200000001ff */
[----:B------:R-:W-:Y:S02]  /*2690*/  SHF.R.U32.HI R4, RZ, 0x1, R0 ;  /* 0x00000001ff047819 */ /* 0x000fe40000011600 */
[----:B------:R-:W-:-:S07]  /*26a0*/  MOV R20, 0x26c0 ;  /* 0x000026c000147802 */ /* 0x000fce0000000f00 */
[----:B------:R-:W-:Y:S05]  /*26b0*/  CALL.REL.NOINC `($_Z11process_gpu16s_sparse_samplerPj$_Z6powModjj) ;  /* 0xfffffffc00987944 */ /* 0x000fea0003c3ffff */
[----:B------:R-:W-:-:S05]  /*26c0*/  IMAD R4, R4, R4, RZ ;  /* 0x0000000404047224 */ /* 0x000fca00078e02ff */
[----:B------:R-:W-:-:S05]  /*26d0*/  SHF.L.U32 R4, R4, 0x1, RZ ;  /* 0x0000000104047819 */ /* 0x000fca00000006ff */
[----:B------:R-:W-:-:S05]  /*26e0*/  IMAD.HI.U32 R0, R4, 0x5fbfb96f, RZ ;  /* 0x5fbfb96f04007827 */ /* 0x000fca00078e00ff */
[----:B------:R-:W-:-:S05]  /*26f0*/  SHF.R.U32.HI R3, RZ, 0x1a, R0 ;  /* 0x0000001aff037819 */ /* 0x000fca0000011600 */
[----:B------:R-:W-:-:S07]  /*2700*/  IMAD R4, R3, -0xab1d3bf, R4 ;  /* 0xf54e2c4103047824 */ /* 0x000fce00078e0204 */
.L_x_15:
[----:B------:R-:W-:Y:S05]  /*2710*/  BSYNC.RECONVERGENT B6 ;  /* 0x0000000000067941 */ /* 0x000fea0003800200 */
.L_x_14:
[----:B------:R-:W2:Y:S01]  /*2720*/  LDL R20, [R1+0x4] ;  /* 0x0000040001147983 */ /* 0x000ea20000100800 */
[----:B------:R0:W-:Y:S05]  /*2730*/  BMOV.32 B6, R2 ;  /* 0x0000000206007356 */ /* 0x0001ea0000000000 */
[----:B------:R-:W2:Y:S04]  /*2740*/  LDL R21, [R1+0x8] ;  /* 0x0000080001157983 */ /* 0x000ea80000100800 */
[----:B0-----:R0:W2:Y:S02]  /*2750*/  LDL R2, [R1] ;  /* 0x0000000001027983 */ /* 0x0010a40000100800 */
[----:B0-----:R-:W-:Y:S01]  /*2760*/  IADD3 R1, PT, PT, R1, 0x10, RZ ;  /* 0x0000001001017810 */ /* 0x001fe20007ffe0ff */
[----:B--2---:R-:W-:Y:S06]  /*2770*/  RET.REL.NODEC R20 `(_Z11process_gpu16s_sparse_samplerPj) ;  /* 0xffffffd814207950 */ /* 0x004fec0003c3ffff */
.L_x_17:
[----:B------:R-:W-:-:S00]  /*2780*/  BRA `(.L_x_17) ;  /* 0xfffffffc00fc7947 */ /* 0x000fc0000383ffff */
[----:B------:R-:W-:-:S00]  /*2790*/  NOP ;  /* 0x0000000000007918 */ /* 0x000fc00000000000 */
        /* <DEDUP_REMOVED lines=14> */
.L_x_18:


//--------------------- .nv.shared.reserved.0     --------------------------
	.section	.nv.shared.reserved.0,"aw",@nobits
	.weak		__nv_reservedSMEM_offset_0_alias
	.size		__nv_reservedSMEM_offset_0_alias, 0, 64
	.other		__nv_reservedSMEM_offset_0_alias,@"STO_CUDA_RESERVED_SHARED STV_DEFAULT"
__nv_reservedSMEM_offset_0_alias:
	.zero		0
	.zero		64


//--------------------- .nv.constant0._Z11process_gpu16s_sparse_samplerPj --------------------------
	.section	.nv.constant0._Z11process_gpu16s_sparse_samplerPj,"a",@progbits
	.sectionflags	@""
	.align	4
.nv.constant0._Z11process_gpu16s_sparse_samplerPj:
	.zero		936


//--------------------- SYMBOLS --------------------------

	.type		.nv.reservedSmem.offset0,@object
	.size		.nv.reservedSmem.offset0,0x4
